	.target	sm_90a

	.elftype	@"ET_EXEC"


//--------------------- .note.nv.tkinfo           --------------------------
	.section	.note.nv.tkinfo,"",@"SHT_NOTE"
	.sectionflags	@"SHF_NOTE_NV_TKINFO"
	.tkinfo
        /*0018*/ 	.word	0x00000002
        /*0030*/ 	.string	""
        /*0030*/ 	.string	"ptxas"
        /*0030*/ 	.string	"Cuda compilation tools, release 13.0, V13.0.88"
        /*0030*/ 	.string	"Build cuda_13.0.r13.0/compiler.36424714_0"
        /*0030*/ 	.string	"-v  -suppress-debug-info  -lineinfo  -arch sm_90a "



//--------------------- .note.nv.cuinfo           --------------------------
	.section	.note.nv.cuinfo,"",@"SHT_NOTE"
	.sectionflags	@"SHF_NOTE_NV_CUINFO"
        /*0018*/ 	.short	0x0002
        /*001a*/ 	.short	0x005a
        /*001c*/ 	.short	0x0082
	.zero		2


//--------------------- .nv.info                  --------------------------
	.section	.nv.info,"",@"SHT_CUDA_INFO"
	.align	4


	//----- nvinfo : EIATTR_REGCOUNT
	.align		4
        /*0000*/ 	.byte	0x04, 0x2f
        /*0002*/ 	.short	(.L_2 - .L_1)
	.align		4
.L_1:
        /*0004*/ 	.word	index@(attn_fwd)
        /*0008*/ 	.word	0x000000ff


	//----- nvinfo : EIATTR_FRAME_SIZE
	.align		4
.L_2:
        /*000c*/ 	.byte	0x04, 0x11
        /*000e*/ 	.short	(.L_4 - .L_3)
	.align		4
.L_3:
        /*0010*/ 	.word	index@(attn_fwd)
        /*0014*/ 	.word	0x00000278


	//----- nvinfo : EIATTR_MIN_STACK_SIZE
	.align		4
.L_4:
        /*0018*/ 	.byte	0x04, 0x12
        /*001a*/ 	.short	(.L_6 - .L_5)
	.align		4
.L_5:
        /*001c*/ 	.word	index@(attn_fwd)
        /*0020*/ 	.word	0x00000278
.L_6:


//--------------------- .nv.compat                --------------------------
	.section	.nv.compat,"",@"SHT_CUDA_COMPAT_INFO"
	.align	4
        /*0000*/ 	.byte	0x02, 0x09, 0x01, 0x00, 0x02, 0x02, 0x01, 0x00, 0x02, 0x05, 0x05, 0x00, 0x03, 0x07, 0x01, 0x01
        /*0010*/ 	.byte	0x02, 0x03, 0x00, 0x00, 0x02, 0x06, 0x01, 0x00, 0x04, 0x0b, 0x08, 0x00, 0x00, 0x00, 0x00, 0x00
        /*0020*/ 	.byte	0x00, 0x00, 0x00, 0x00


//--------------------- .nv.info.attn_fwd         --------------------------
	.section	.nv.info.attn_fwd,"",@"SHT_CUDA_INFO"
	.sectionflags	@""
	.align	4


	//----- nvinfo : EIATTR_CUDA_API_VERSION
	.align		4
        /*0000*/ 	.byte	0x04, 0x37
        /*0002*/ 	.short	(.L_8 - .L_7)
.L_7:
        /*0004*/ 	.word	0x00000082


	//----- nvinfo : EIATTR_KPARAM_INFO
	.align		4
.L_8:
        /*0008*/ 	.byte	0x04, 0x17
        /*000a*/ 	.short	(.L_10 - .L_9)
.L_9:
        /*000c*/ 	.word	0x00000000
        /*0010*/ 	.short	0x0019
        /*0012*/ 	.short	0x0080
        /*0014*/ 	.byte	0x00, 0xf4, 0x21, 0x00


	//----- nvinfo : EIATTR_KPARAM_INFO
	.align		4
.L_10:
        /*0018*/ 	.byte	0x04, 0x17
        /*001a*/ 	.short	(.L_12 - .L_11)
.L_11:
        /*001c*/ 	.word	0x00000000
        /*0020*/ 	.short	0x0018
        /*0022*/ 	.short	0x0078
        /*0024*/ 	.byte	0x00, 0xf4, 0x21, 0x00


	//----- nvinfo : EIATTR_KPARAM_INFO
	.align		4
.L_12:
        /*0028*/ 	.byte	0x04, 0x17
        /*002a*/ 	.short	(.L_14 - .L_13)
.L_13:
        /*002c*/ 	.word	0x00000000
        /*0030*/ 	.short	0x0017
        /*0032*/ 	.short	0x0070
        /*0034*/ 	.byte	0x00, 0xf0, 0x11, 0x00


	//----- nvinfo : EIATTR_KPARAM_INFO
	.align		4
.L_14:
        /*0038*/ 	.byte	0x04, 0x17
        /*003a*/ 	.short	(.L_16 - .L_15)
.L_15:
        /*003c*/ 	.word	0x00000000
        /*0040*/ 	.short	0x0016
        /*0042*/ 	.short	0x006c
        /*0044*/ 	.byte	0x00, 0xf0, 0x11, 0x00


	//----- nvinfo : EIATTR_KPARAM_INFO
	.align		4
.L_16:
        /*0048*/ 	.byte	0x04, 0x17
        /*004a*/ 	.short	(.L_18 - .L_17)
.L_17:
        /*004c*/ 	.word	0x00000000
        /*0050*/ 	.short	0x0015
        /*0052*/ 	.short	0x0068
        /*0054*/ 	.byte	0x00, 0xf0, 0x11, 0x00


	//----- nvinfo : EIATTR_KPARAM_INFO
	.align		4
.L_18:
        /*0058*/ 	.byte	0x04, 0x17
        /*005a*/ 	.short	(.L_20 - .L_19)
.L_19:
        /*005c*/ 	.word	0x00000000
        /*0060*/ 	.short	0x0014
        /*0062*/ 	.short	0x0064
        /*0064*/ 	.byte	0x00, 0xf0, 0x11, 0x00


	//----- nvinfo : EIATTR_KPARAM_INFO
	.align		4
.L_20:
        /*0068*/ 	.byte	0x04, 0x17
        /*006a*/ 	.short	(.L_22 - .L_21)
.L_21:
        /*006c*/ 	.word	0x00000000
        /*0070*/ 	.short	0x0013
        /*0072*/ 	.short	0x0060
        /*0074*/ 	.byte	0x00, 0xf0, 0x11, 0x00


	//----- nvinfo : EIATTR_KPARAM_INFO
	.align		4
.L_22:
        /*0078*/ 	.byte	0x04, 0x17
        /*007a*/ 	.short	(.L_24 - .L_23)
.L_23:
        /*007c*/ 	.word	0x00000000
        /*0080*/ 	.short	0x0012
        /*0082*/ 	.short	0x005c
        /*0084*/ 	.byte	0x00, 0xf0, 0x11, 0x00


	//----- nvinfo : EIATTR_KPARAM_INFO
	.align		4
.L_24:
        /*0088*/ 	.byte	0x04, 0x17
        /*008a*/ 	.short	(.L_26 - .L_25)
.L_25:
        /*008c*/ 	.word	0x00000000
        /*0090*/ 	.short	0x0011
        /*0092*/ 	.short	0x0058
        /*0094*/ 	.byte	0x00, 0xf0, 0x11, 0x00


	//----- nvinfo : EIATTR_KPARAM_INFO
	.align		4
.L_26:
        /*0098*/ 	.byte	0x04, 0x17
        /*009a*/ 	.short	(.L_28 - .L_27)
.L_27:
        /*009c*/ 	.word	0x00000000
        /*00a0*/ 	.short	0x0010
        /*00a2*/ 	.short	0x0054
        /*00a4*/ 	.byte	0x00, 0xf0, 0x11, 0x00


	//----- nvinfo : EIATTR_KPARAM_INFO
	.align		4
.L_28:
        /*00a8*/ 	.byte	0x04, 0x17
        /*00aa*/ 	.short	(.L_30 - .L_29)
.L_29:
        /*00ac*/ 	.word	0x00000000
        /*00b0*/ 	.short	0x000f
        /*00b2*/ 	.short	0x0050
        /*00b4*/ 	.byte	0x00, 0xf0, 0x11, 0x00


	//----- nvinfo : EIATTR_KPARAM_INFO
	.align		4
.L_30:
        /*00b8*/ 	.byte	0x04, 0x17
        /*00ba*/ 	.short	(.L_32 - .L_31)
.L_31:
        /*00bc*/ 	.word	0x00000000
        /*00c0*/ 	.short	0x000e
        /*00c2*/ 	.short	0x004c
        /*00c4*/ 	.byte	0x00, 0xf0, 0x11, 0x00


	//----- nvinfo : EIATTR_KPARAM_INFO
	.align		4
.L_32:
        /*00c8*/ 	.byte	0x04, 0x17
        /*00ca*/ 	.short	(.L_34 - .L_33)
.L_33:
        /*00cc*/ 	.word	0x00000000
        /*00d0*/ 	.short	0x000d
        /*00d2*/ 	.short	0x0048
        /*00d4*/ 	.byte	0x00, 0xf0, 0x11, 0x00


	//----- nvinfo : EIATTR_KPARAM_INFO
	.align		4
.L_34:
        /*00d8*/ 	.byte	0x04, 0x17
        /*00da*/ 	.short	(.L_36 - .L_35)
.L_35:
        /*00dc*/ 	.word	0x00000000
        /*00e0*/ 	.short	0x000c
        /*00e2*/ 	.short	0x0044
        /*00e4*/ 	.byte	0x00, 0xf0, 0x11, 0x00


	//----- nvinfo : EIATTR_KPARAM_INFO
	.align		4
.L_36:
        /*00e8*/ 	.byte	0x04, 0x17
        /*00ea*/ 	.short	(.L_38 - .L_37)
.L_37:
        /*00ec*/ 	.word	0x00000000
        /*00f0*/ 	.short	0x000b
        /*00f2*/ 	.short	0x0040
        /*00f4*/ 	.byte	0x00, 0xf0, 0x11, 0x00


	//----- nvinfo : EIATTR_KPARAM_INFO
	.align		4
.L_38:
        /*00f8*/ 	.byte	0x04, 0x17
        /*00fa*/ 	.short	(.L_40 - .L_39)
.L_39:
        /*00fc*/ 	.word	0x00000000
        /*0100*/ 	.short	0x000a
        /*0102*/ 	.short	0x003c
        /*0104*/ 	.byte	0x00, 0xf0, 0x11, 0x00


	//----- nvinfo : EIATTR_KPARAM_INFO
	.align		4
.L_40:
        /*0108*/ 	.byte	0x04, 0x17
        /*010a*/ 	.short	(.L_42 - .L_41)
.L_41:
        /*010c*/ 	.word	0x00000000
        /*0110*/ 	.short	0x0009
        /*0112*/ 	.short	0x0038
        /*0114*/ 	.byte	0x00, 0xf0, 0x11, 0x00


	//----- nvinfo : EIATTR_KPARAM_INFO
	.align		4
.L_42:
        /*0118*/ 	.byte	0x04, 0x17
        /*011a*/ 	.short	(.L_44 - .L_43)
.L_43:
        /*011c*/ 	.word	0x00000000
        /*0120*/ 	.short	0x0008
        /*0122*/ 	.short	0x0034
        /*0124*/ 	.byte	0x00, 0xf0, 0x11, 0x00


	//----- nvinfo : EIATTR_KPARAM_INFO
	.align		4
.L_44:
        /*0128*/ 	.byte	0x04, 0x17
        /*012a*/ 	.short	(.L_46 - .L_45)
.L_45:
        /*012c*/ 	.word	0x00000000
        /*0130*/ 	.short	0x0007
        /*0132*/ 	.short	0x0030
        /*0134*/ 	.byte	0x00, 0xf0, 0x11, 0x00


	//----- nvinfo : EIATTR_KPARAM_INFO
	.align		4
.L_46:
        /*0138*/ 	.byte	0x04, 0x17
        /*013a*/ 	.short	(.L_48 - .L_47)
.L_47:
        /*013c*/ 	.word	0x00000000
        /*0140*/ 	.short	0x0006
        /*0142*/ 	.short	0x002c
        /*0144*/ 	.byte	0x00, 0xf0, 0x11, 0x00


	//----- nvinfo : EIATTR_KPARAM_INFO
	.align		4
.L_48:
        /*0148*/ 	.byte	0x04, 0x17
        /*014a*/ 	.short	(.L_50 - .L_49)
.L_49:
        /*014c*/ 	.word	0x00000000
        /*0150*/ 	.short	0x0005
        /*0152*/ 	.short	0x0028
        /*0154*/ 	.byte	0x00, 0xf0, 0x11, 0x00


	//----- nvinfo : EIATTR_KPARAM_INFO
	.align		4
.L_50:
        /*0158*/ 	.byte	0x04, 0x17
        /*015a*/ 	.short	(.L_52 - .L_51)
.L_51:
        /*015c*/ 	.word	0x00000000
        /*0160*/ 	.short	0x0004
        /*0162*/ 	.short	0x0020
        /*0164*/ 	.byte	0x00, 0xf4, 0x21, 0x00


	//----- nvinfo : EIATTR_KPARAM_INFO
	.align		4
.L_52:
        /*0168*/ 	.byte	0x04, 0x17
        /*016a*/ 	.short	(.L_54 - .L_53)
.L_53:
        /*016c*/ 	.word	0x00000000
        /*0170*/ 	.short	0x0003
        /*0172*/ 	.short	0x0018
        /*0174*/ 	.byte	0x00, 0xf4, 0x21, 0x00


	//----- nvinfo : EIATTR_KPARAM_INFO
	.align		4
.L_54:
        /*0178*/ 	.byte	0x04, 0x17
        /*017a*/ 	.short	(.L_56 - .L_55)
.L_55:
        /*017c*/ 	.word	0x00000000
        /*0180*/ 	.short	0x0002
        /*0182*/ 	.short	0x0010
        /*0184*/ 	.byte	0x00, 0xf4, 0x21, 0x00


	//----- nvinfo : EIATTR_KPARAM_INFO
	.align		4
.L_56:
        /*0188*/ 	.byte	0x04, 0x17
        /*018a*/ 	.short	(.L_58 - .L_57)
.L_57:
        /*018c*/ 	.word	0x00000000
        /*0190*/ 	.short	0x0001
        /*0192*/ 	.short	0x0008
        /*0194*/ 	.byte	0x00, 0xf4, 0x21, 0x00


	//----- nvinfo : EIATTR_KPARAM_INFO
	.align		4
.L_58:
        /*0198*/ 	.byte	0x04, 0x17
        /*019a*/ 	.short	(.L_60 - .L_59)
.L_59:
        /*019c*/ 	.word	0x00000000
        /*01a0*/ 	.short	0x0000
        /*01a2*/ 	.short	0x0000
        /*01a4*/ 	.byte	0x00, 0xf4, 0x21, 0x00


	//----- nvinfo : EIATTR_SPARSE_MMA_MASK
	.align		4
.L_60:
        /*01a8*/ 	.byte	0x03, 0x50
        /*01aa*/ 	.short	0x0000


	//----- nvinfo : EIATTR_MAXREG_COUNT
	.align		4
        /*01ac*/ 	.byte	0x03, 0x1b
        /*01ae*/ 	.short	0x00ff


	//----- nvinfo : EIATTR_NUM_BARRIERS
	.align		4
        /*01b0*/ 	.byte	0x02, 0x4c
        /*01b2*/ 	.byte	0x01
	.zero		1


	//----- nvinfo : EIATTR_ANNOTATIONS
	.align		4
        /*01b4*/ 	.byte	0x04, 0x55
        /*01b6*/ 	.short	(.L_62 - .L_61)


	//   ....[0]....
.L_61:
        /*01b8*/ 	.word	0x00000001
        /*01bc*/ 	.byte	0x20, 0x1e, 0x00, 0x00, 0x01, 0x00, 0x00, 0x00, 0x60, 0x1e, 0x00, 0x00, 0x01, 0x00, 0x00, 0x00
        /* <DEDUP_REMOVED lines=77> */
        /*069c*/ 	.byte	0xc0, 0x56, 0x00, 0x00, 0x01, 0x00, 0x00, 0x00, 0xf0, 0x56, 0x00, 0x00


	//----- nvinfo : EIATTR_MERCURY_ISA_VERSION
	.align		4
.L_62:
        /*06a8*/ 	.byte	0x03, 0x5f
        /*06aa*/ 	.short	0x0101


	//----- nvinfo : EIATTR_COOP_GROUP_MASK_REGIDS
	.align		4
        /*06ac*/ 	.byte	0x04, 0x29
        /*06ae*/ 	.short	(.L_64 - .L_63)


	//   ....[0]....
.L_63:
        /*06b0*/ 	.word	0xffffffff


	//   ....[1]....
        /*06b4*/ 	.word	0xffffffff


	//   ....[2]....
        /*06b8*/ 	.word	0xffffffff


	//   ....[3]....
        /*06bc*/ 	.word	0xffffffff


	//   ....[4]....
        /*06c0*/ 	.word	0xffffffff


	//   ....[5]....
        /*06c4*/ 	.word	0xffffffff


	//   ....[6]....
        /*06c8*/ 	.word	0xffffffff


	//   ....[7]....
        /*06cc*/ 	.word	0xffffffff


	//   ....[8]....
        /*06d0*/ 	.word	0xffffffff


	//   ....[9]....
        /*06d4*/ 	.word	0xffffffff


	//   ....[10]....
        /*06d8*/ 	.word	0xffffffff


	//   ....[11]....
        /*06dc*/ 	.word	0xffffffff


	//   ....[12]....
        /*06e0*/ 	.word	0xffffffff


	//   ....[13]....
        /*06e4*/ 	.word	0xffffffff


	//   ....[14]....
        /*06e8*/ 	.word	0xffffffff


	//   ....[15]....
        /*06ec*/ 	.word	0xffffffff


	//   ....[16]....
        /*06f0*/ 	.word	0xffffffff


	//   ....[17]....
        /*06f4*/ 	.word	0xffffffff


	//   ....[18]....
        /*06f8*/ 	.word	0xffffffff


	//   ....[19]....
        /*06fc*/ 	.word	0xffffffff


	//----- nvinfo : EIATTR_COOP_GROUP_INSTR_OFFSETS
	.align		4
.L_64:
        /*0700*/ 	.byte	0x04, 0x28
        /*0702*/ 	.short	(.L_66 - .L_65)


	//   ....[0]....
.L_65:
        /*0704*/ 	.word	0x00004e80


	//   ....[1]....
        /*0708*/ 	.word	0x00004ec0


	//   ....[2]....
        /*070c*/ 	.word	0x00004ef0


	//   ....[3]....
        /*0710*/ 	.word	0x00004f00


	//   ....[4]....
        /*0714*/ 	.word	0x00004f20


	//   ....[5]....
        /*0718*/ 	.word	0x00004f40


	//   ....[6]....
        /*071c*/ 	.word	0x00004f70


	//   ....[7]....
        /*0720*/ 	.word	0x00004f80


	//   ....[8]....
        /*0724*/ 	.word	0x00005170


	//   ....[9]....
        /*0728*/ 	.word	0x00005190


	//   ....[10]....
        /*072c*/ 	.word	0x00005410


	//   ....[11]....
        /*0730*/ 	.word	0x00005420


	//   ....[12]....
        /*0734*/ 	.word	0x00005440


	//   ....[13]....
        /*0738*/ 	.word	0x00005450


	//   ....[14]....
        /*073c*/ 	.word	0x000054a0


	//   ....[15]....
        /*0740*/ 	.word	0x000054b0


	//   ....[16]....
        /*0744*/ 	.word	0x000054c0


	//   ....[17]....
        /*0748*/ 	.word	0x000054d0


	//   ....[18]....
        /*074c*/ 	.word	0x00005580


	//   ....[19]....
        /*0750*/ 	.word	0x000055d0


	//----- nvinfo : EIATTR_EXIT_INSTR_OFFSETS
	.align		4
.L_66:
        /*0754*/ 	.byte	0x04, 0x1c
        /*0756*/ 	.short	(.L_68 - .L_67)


	//   ....[0]....
.L_67:
        /*0758*/ 	.word	0x00009b50


	//   ....[1]....
        /*075c*/ 	.word	0x00009b80


	//----- nvinfo : EIATTR_REQNTID
	.align		4
.L_68:
        /*0760*/ 	.byte	0x04, 0x10
        /*0762*/ 	.short	(.L_70 - .L_69)
.L_69:
        /*0764*/ 	.word	0x00000080
        /*0768*/ 	.word	0x00000001
        /*076c*/ 	.word	0x00000001


	//----- nvinfo : EIATTR_CBANK_PARAM_SIZE
	.align		4
.L_70:
        /*0770*/ 	.byte	0x03, 0x19
        /*0772*/ 	.short	0x0088


	//----- nvinfo : EIATTR_PARAM_CBANK
	.align		4
        /*0774*/ 	.byte	0x04, 0x0a
        /*0776*/ 	.short	(.L_72 - .L_71)
	.align		4
.L_71:
        /*0778*/ 	.word	index@(.nv.constant0.attn_fwd)
        /*077c*/ 	.short	0x0210
        /*077e*/ 	.short	0x0088


	//----- nvinfo : EIATTR_SW_WAR
	.align		4
.L_72:
        /*0780*/ 	.byte	0x04, 0x36
        /*0782*/ 	.short	(.L_74 - .L_73)
.L_73:
        /*0784*/ 	.word	0x00000008
.L_74:


//--------------------- .nv.callgraph             --------------------------
	.section	.nv.callgraph,"",@"SHT_CUDA_CALLGRAPH"
	.align	4
	.sectionentsize	8
	.align		4
        /*0000*/ 	.word	0x00000000
	.align		4
        /*0004*/ 	.word	0xffffffff
	.align		4
        /*0008*/ 	.word	0x00000000
	.align		4
        /*000c*/ 	.word	0xfffffffe
	.align		4
        /*0010*/ 	.word	0x00000000
	.align		4
        /*0014*/ 	.word	0xfffffffd
	.align		4
        /*0018*/ 	.word	0x00000000
	.align		4
        /*001c*/ 	.word	0xfffffffc


//--------------------- .nv.constant4             --------------------------
	.section	.nv.constant4,"a",@progbits
	.align	8
	.align		8
.nv.constant4:
        /*0000*/ 	.dword	_$_str


//--------------------- .text.attn_fwd            --------------------------
	.section	.text.attn_fwd,"ax",@progbits
	.align	128
        .global         attn_fwd
        .type           attn_fwd,@function
        .size           attn_fwd,(.L_x_3 - attn_fwd)
        .other          attn_fwd,@"STO_CUDA_ENTRY STV_DEFAULT"
attn_fwd:
.text.attn_fwd:
[----:B------:R-:W0:Y:S01]  /*0000*/  LDC R1, c[0x0][0x28] ;  /* 0x00000a00ff017b82 */ /* 0x000e220000000800 */
[----:B------:R-:W1:Y:S07]  /*0010*/  S2R R193, SR_CTAID.X ;  /* 0x0000000000c17919 */ /* 0x000e6e0000002500 */
[----:B------:R-:W2:Y:S01]  /*0020*/  S2UR UR7, SR_CTAID.Y ;  /* 0x00000000000779c3 */ /* 0x000ea20000002600 */
[----:B------:R-:W-:Y:S01]  /*0030*/  ULDC.64 UR4, c[0x0][0x240] ;  /* 0x0000900000047ab9 */ /* 0x000fe20000000a00 */
[----:B------:R-:W-:Y:S01]  /*0040*/  ULDC.64 UR12, c[0x0][0x208] ;  /* 0x00008200000c7ab9 */ /* 0x000fe20000000a00 */
[----:B------:R-:W3:Y:S01]  /*0050*/  S2R R0, SR_TID.X ;  /* 0x0000000000007919 */ /* 0x000ee20000002100 */
[----:B0-----:R-:W-:-:S04]  /*0060*/  VIADD R1, R1, 0xfffffd88 ;  /* 0xfffffd8801017836 */ /* 0x001fc80000000000 */
[----:B------:R-:W0:Y:S08]  /*0070*/  LDC R7, c[0x0][0x248] ;  /* 0x00009200ff077b82 */ /* 0x000e300000000800 */
[----:B------:R-:W4:Y:S01]  /*0080*/  LDC.64 R10, c[0x0][0x210] ;  /* 0x00008400ff0a7b82 */ /* 0x000f220000000a00 */
[----:B--2---:R-:W-:-:S04]  /*0090*/  UIMAD UR4, UR7, UR4, URZ ;  /* 0x00000004070472a4 */ /* 0x004fc8000f8e023f */
[----:B------:R-:W-:Y:S01]  /*00a0*/  USHF.L.U32 UR6, UR4, 0x1, URZ ;  /* 0x0000000104067899 */ /* 0x000fe2000800063f */
[----:B-1----:R-:W-:Y:S01]  /*00b0*/  IMAD.SHL.U32 R193, R193, 0x20, RZ ;  /* 0x00000020c1c17824 */ /* 0x002fe200078e00ff */
[----:B---3--:R-:W-:-:S04]  /*00c0*/  SHF.R.U32.HI R8, RZ, 0x5, R0 ;  /* 0x00000005ff087819 */ /* 0x008fc80000011600 */
[----:B------:R-:W-:Y:S02]  /*00d0*/  LOP3.LUT R2, R193, 0x1f, R0, 0xf8, !PT ;  /* 0x0000001fc1027812 */ /* 0x000fe400078ef800 */
[----:B------:R-:W-:-:S03]  /*00e0*/  SGXT.U32 R8, R8, 0x2 ;  /* 0x000000020808781a */ /* 0x000fc60000000000 */
[----:B------:R-:W-:Y:S01]  /*00f0*/  IMAD R2, R2, UR5, RZ ;  /* 0x0000000502027c24 */ /* 0x000fe2000f8e02ff */
[----:B------:R-:W-:Y:S01]  /*0100*/  UIMAD.WIDE UR4, UR4, 0x2, URZ ;  /* 0x00000002040478a5 */ /* 0x000fe2000f8e023f */
[----:B0-----:R-:W-:-:S03]  /*0110*/  IMAD R4, R8, R7, RZ ;  /* 0x0000000708047224 */ /* 0x001fc600078e02ff */
[C---:B------:R-:W-:Y:S01]  /*0120*/  SHF.L.U32 R3, R2.reuse, 0x1, RZ ;  /* 0x0000000102037819 */ /* 0x040fe200000006ff */
[----:B------:R-:W-:Y:S02]  /*0130*/  IMAD R6, R7, 0x4, R4 ;  /* 0x0000000407067824 */ /* 0x000fe400078e0204 */
[----:B------:R-:W-:Y:S01]  /*0140*/  IMAD.HI R2, R2, 0x2, RZ ;  /* 0x0000000202027827 */ /* 0x000fe200078e02ff */
[----:B----4-:R-:W-:-:S03]  /*0150*/  IADD3 R3, P0, P1, R3, UR6, R10 ;  /* 0x0000000603037c10 */ /* 0x010fc6000f91e00a */
[C---:B------:R-:W-:Y:S01]  /*0160*/  IMAD R16, R7.reuse, 0x4, R6 ;  /* 0x0000000407107824 */ /* 0x040fe200078e0206 */
[----:B------:R-:W-:Y:S02]  /*0170*/  IADD3.X R2, R2, UR5, R11, P0, P1 ;  /* 0x0000000502027c10 */ /* 0x000fe400087e240b */
[CC--:B------:R-:W-:Y:S02]  /*0180*/  LEA R10, P0, R4.reuse, R3.reuse, 0x1 ;  /* 0x00000003040a7211 */ /* 0x0c0fe400078008ff */
[C---:B------:R-:W-:Y:S02]  /*0190*/  LEA R18, R7.reuse, R16, 0x2 ;  /* 0x0000001007127211 */ /* 0x040fe400078e10ff */
[-C--:B------:R-:W-:Y:S02]  /*01a0*/  LEA.HI.X.SX32 R11, R4, R2.reuse, 0x1, P0 ;  /* 0x00000002040b7211 */ /* 0x080fe400000f0eff */
[-C--:B------:R-:W-:Y:S01]  /*01b0*/  LEA R14, P1, R16, R3.reuse, 0x1 ;  /* 0x00000003100e7211 */ /* 0x080fe200078208ff */
[C---:B------:R-:W-:Y:S01]  /*01c0*/  IMAD R20, R7.reuse, 0x4, R18 ;  /* 0x0000000407147824 */ /* 0x040fe200078e0212 */
[----:B------:R-:W-:Y:S01]  /*01d0*/  LEA R12, P0, R6, R3, 0x1 ;  /* 0x00000003060c7211 */ /* 0x000fe200078008ff */
[----:B------:R0:W2:Y:S01]  /*01e0*/  LDG.E.U16 R4, desc[UR12][R10.64] ;  /* 0x0000000c0a047981 */ /* 0x0000a2000c1e1500 */
[-C--:B------:R-:W-:Y:S01]  /*01f0*/  LEA.HI.X.SX32 R15, R16, R2.reuse, 0x1, P1 ;  /* 0x00000002100f7211 */ /* 0x080fe200008f0eff */
[----:B------:R-:W-:Y:S01]  /*0200*/  IMAD R22, R7, 0x4, R20 ;  /* 0x0000000407167824 */ /* 0x000fe200078e0214 */
[----:B------:R-:W-:-:S02]  /*0210*/  LEA.HI.X.SX32 R13, R6, R2, 0x1, P0 ;  /* 0x00000002060d7211 */ /* 0x000fc400000f0eff */
[CC--:B------:R-:W-:Y:S01]  /*0220*/  LEA R16, P0, R18.reuse, R3.reuse, 0x1 ;  /* 0x0000000312107211 */ /* 0x0c0fe200078008ff */
[----:B------:R1:W3:Y:S01]  /*0230*/  LDG.E.U16 R5, desc[UR12][R14.64] ;  /* 0x0000000c0e057981 */ /* 0x0002e2000c1e1500 */
[C---:B------:R-:W-:Y:S02]  /*0240*/  LEA R24, R7.reuse, R22, 0x2 ;  /* 0x0000001607187211 */ /* 0x040fe400078e10ff */
[-C--:B------:R-:W-:Y:S01]  /*0250*/  LEA.HI.X.SX32 R17, R18, R2.reuse, 0x1, P0 ;  /* 0x0000000212117211 */ /* 0x080fe200000f0eff */
[----:B------:R4:W5:Y:S01]  /*0260*/  LDG.E.U16 R6, desc[UR12][R12.64] ;  /* 0x0000000c0c067981 */ /* 0x000962000c1e1500 */
[C---:B------:R-:W-:Y:S01]  /*0270*/  LEA R18, P0, R20.reuse, R3, 0x1 ;  /* 0x0000000314127211 */ /* 0x040fe200078008ff */
[----:B------:R-:W-:Y:S02]  /*0280*/  IMAD R26, R7, 0x4, R24 ;  /* 0x00000004071a7824 */ /* 0x000fe400078e0218 */
[----:B------:R4:W5:Y:S01]  /*0290*/  LDG.E.U16 R9, desc[UR12][R16.64] ;  /* 0x0000000c10097981 */ /* 0x000962000c1e1500 */
[----:B------:R-:W-:-:S02]  /*02a0*/  LEA.HI.X.SX32 R19, R20, R2, 0x1, P0 ;  /* 0x0000000214137211 */ /* 0x000fc400000f0eff */
[-C--:B0-----:R-:W-:Y:S02]  /*02b0*/  LEA R10, P0, R22, R3.reuse, 0x1 ;  /* 0x00000003160a7211 */ /* 0x081fe400078008ff */
[-C--:B------:R-:W-:Y:S01]  /*02c0*/  LEA R20, P1, R24, R3.reuse, 0x1 ;  /* 0x0000000318147211 */ /* 0x080fe200078208ff */
[----:B------:R0:W5:Y:S01]  /*02d0*/  LDG.E.U16 R27, desc[UR12][R18.64] ;  /* 0x0000000c121b7981 */ /* 0x000162000c1e1500 */
[-C--:B------:R-:W-:Y:S01]  /*02e0*/  LEA.HI.X.SX32 R11, R22, R2.reuse, 0x1, P0 ;  /* 0x00000002160b7211 */ /* 0x080fe200000f0eff */
[----:B------:R-:W-:Y:S01]  /*02f0*/  IMAD R22, R7, 0x4, R26 ;  /* 0x0000000407167824 */ /* 0x000fe200078e021a */
[----:B-1----:R-:W-:Y:S02]  /*0300*/  LEA R14, P0, R26, R3, 0x1 ;  /* 0x000000031a0e7211 */ /* 0x002fe400078008ff */
[-C--:B------:R-:W-:Y:S01]  /*0310*/  LEA.HI.X.SX32 R21, R24, R2.reuse, 0x1, P1 ;  /* 0x0000000218157211 */ /* 0x080fe200008f0eff */
[----:B------:R-:W5:Y:S01]  /*0320*/  LDG.E.U16 R29, desc[UR12][R10.64] ;  /* 0x0000000c0a1d7981 */ /* 0x000f62000c1e1500 */
[----:B------:R-:W-:-:S02]  /*0330*/  LEA.HI.X.SX32 R15, R26, R2, 0x1, P0 ;  /* 0x000000021a0f7211 */ /* 0x000fc400000f0eff */
[CC--:B----4-:R-:W-:Y:S01]  /*0340*/  LEA R12, P0, R22.reuse, R3.reuse, 0x1 ;  /* 0x00000003160c7211 */ /* 0x0d0fe200078008ff */
[----:B------:R1:W4:Y:S01]  /*0350*/  LDG.E.U16 R31, desc[UR12][R20.64] ;  /* 0x0000000c141f7981 */ /* 0x000322000c1e1500 */
[C---:B------:R-:W-:Y:S02]  /*0360*/  LEA R24, R7.reuse, R22, 0x2 ;  /* 0x0000001607187211 */ /* 0x040fe400078e10ff */
[----:B------:R-:W-:Y:S01]  /*0370*/  LEA.HI.X.SX32 R13, R22, R2, 0x1, P0 ;  /* 0x00000002160d7211 */ /* 0x000fe200000f0eff */
[----:B------:R1:W4:Y:S02]  /*0380*/  LDG.E.U16 R33, desc[UR12][R14.64] ;  /* 0x0000000c0e217981 */ /* 0x000324000c1e1500 */
[C---:B------:R-:W-:Y:S01]  /*0390*/  IMAD R22, R7.reuse, 0x4, R24 ;  /* 0x0000000407167824 */ /* 0x040fe200078e0218 */
[-C--:B------:R-:W-:Y:S01]  /*03a0*/  LEA R16, P0, R24, R3.reuse, 0x1 ;  /* 0x0000000318107211 */ /* 0x080fe200078008ff */
[----:B------:R1:W4:Y:S02]  /*03b0*/  LDG.E.U16 R35, desc[UR12][R12.64] ;  /* 0x0000000c0c237981 */ /* 0x000324000c1e1500 */
[----:B------:R-:W-:Y:S01]  /*03c0*/  IMAD R26, R7, 0x4, R22 ;  /* 0x00000004071a7824 */ /* 0x000fe200078e0216 */
[----:B0-----:R-:W-:-:S04]  /*03d0*/  LEA R18, P1, R22, R3, 0x1 ;  /* 0x0000000316127211 */ /* 0x001fc800078208ff */
[----:B-1----:R-:W-:Y:S02]  /*03e0*/  LEA R20, R7, R26, 0x2 ;  /* 0x0000001a07147211 */ /* 0x002fe400078e10ff */
[----:B------:R-:W-:-:S03]  /*03f0*/  LEA.HI.X.SX32 R19, R22, R2, 0x1, P1 ;  /* 0x0000000216137211 */ /* 0x000fc600008f0eff */
[C---:B------:R-:W-:Y:S01]  /*0400*/  IMAD R22, R7.reuse, 0x4, R20 ;  /* 0x0000000407167824 */ /* 0x040fe200078e0214 */
[-C--:B------:R-:W-:Y:S01]  /*0410*/  LEA.HI.X.SX32 R17, R24, R2.reuse, 0x1, P0 ;  /* 0x0000000218117211 */ /* 0x080fe200000f0eff */
[----:B------:R0:W4:Y:S01]  /*0420*/  LDG.E.U16 R39, desc[UR12][R18.64] ;  /* 0x0000000c12277981 */ /* 0x000122000c1e1500 */
[CC--:B------:R-:W-:Y:S01]  /*0430*/  LEA R10, P0, R26.reuse, R3.reuse, 0x1 ;  /* 0x000000031a0a7211 */ /* 0x0c0fe200078008ff */
[C---:B------:R-:W-:Y:S02]  /*0440*/  IMAD R24, R7.reuse, 0x4, R22 ;  /* 0x0000000407187824 */ /* 0x040fe400078e0216 */
[----:B------:R1:W4:Y:S01]  /*0450*/  LDG.E.U16 R37, desc[UR12][R16.64] ;  /* 0x0000000c10257981 */ /* 0x000322000c1e1500 */
[----:B------:R-:W-:Y:S02]  /*0460*/  LEA.HI.X.SX32 R11, R26, R2, 0x1, P0 ;  /* 0x000000021a0b7211 */ /* 0x000fe400000f0eff */
[C---:B------:R-:W-:Y:S02]  /*0470*/  LEA R14, P0, R20.reuse, R3, 0x1 ;  /* 0x00000003140e7211 */ /* 0x040fe400078008ff */
[----:B------:R-:W-:Y:S01]  /*0480*/  LEA R26, R7, R24, 0x2 ;  /* 0x00000018071a7211 */ /* 0x000fe200078e10ff */
[----:B------:R1:W4:Y:S01]  /*0490*/  LDG.E.U16 R41, desc[UR12][R10.64] ;  /* 0x0000000c0a297981 */ /* 0x000322000c1e1500 */
[----:B------:R-:W-:-:S02]  /*04a0*/  LEA.HI.X.SX32 R15, R20, R2, 0x1, P0 ;  /* 0x00000002140f7211 */ /* 0x000fc400000f0eff */
[-C--:B------:R-:W-:Y:S01]  /*04b0*/  LEA R12, P0, R22, R3.reuse, 0x1 ;  /* 0x00000003160c7211 */ /* 0x080fe200078008ff */
[C---:B0-----:R-:W-:Y:S01]  /*04c0*/  IMAD R18, R7.reuse, 0x4, R26 ;  /* 0x0000000407127824 */ /* 0x041fe200078e021a */
[-C--:B------:R-:W-:Y:S01]  /*04d0*/  LEA R20, P1, R24, R3.reuse, 0x1 ;  /* 0x0000000318147211 */ /* 0x080fe200078208ff */
[----:B------:R0:W4:Y:S01]  /*04e0*/  LDG.E.U16 R43, desc[UR12][R14.64] ;  /* 0x0000000c0e2b7981 */ /* 0x000122000c1e1500 */
[-C--:B------:R-:W-:Y:S01]  /*04f0*/  LEA.HI.X.SX32 R13, R22, R2.reuse, 0x1, P0 ;  /* 0x00000002160d7211 */ /* 0x080fe200000f0eff */
[C---:B------:R-:W-:Y:S01]  /*0500*/  IMAD R22, R7.reuse, 0x4, R18 ;  /* 0x0000000407167824 */ /* 0x040fe200078e0212 */
[----:B------:R-:W-:Y:S02]  /*0510*/  LEA.HI.X.SX32 R21, R24, R2, 0x1, P1 ;  /* 0x0000000218157211 */ /* 0x000fe400008f0eff */
[----:B-1----:R-:W-:Y:S01]  /*0520*/  LEA R16, P0, R26, R3, 0x1 ;  /* 0x000000031a107211 */ /* 0x002fe200078008ff */
[----:B------:R-:W4:Y:S01]  /*0530*/  LDG.E.U16 R45, desc[UR12][R12.64] ;  /* 0x0000000c0c2d7981 */ /* 0x000f22000c1e1500 */
[----:B------:R-:W-:-:S02]  /*0540*/  LEA R24, R7, R22, 0x2 ;  /* 0x0000001607187211 */ /* 0x000fc400078e10ff */
[-C--:B------:R-:W-:Y:S01]  /*0550*/  LEA.HI.X.SX32 R17, R26, R2.reuse, 0x1, P0 ;  /* 0x000000021a117211 */ /* 0x080fe200000f0eff */
[----:B------:R1:W4:Y:S01]  /*0560*/  LDG.E.U16 R46, desc[UR12][R20.64] ;  /* 0x0000000c142e7981 */ /* 0x000322000c1e1500 */
[CC--:B------:R-:W-:Y:S01]  /*0570*/  LEA R10, P0, R18.reuse, R3.reuse, 0x1 ;  /* 0x00000003120a7211 */ /* 0x0c0fe200078008ff */
[C---:B------:R-:W-:Y:S02]  /*0580*/  IMAD R26, R7.reuse, 0x4, R24 ;  /* 0x00000004071a7824 */ /* 0x040fe400078e0218 */
[----:B------:R1:W4:Y:S01]  /*0590*/  LDG.E.U16 R47, desc[UR12][R16.64] ;  /* 0x0000000c102f7981 */ /* 0x000322000c1e1500 */
[----:B------:R-:W-:Y:S02]  /*05a0*/  LEA.HI.X.SX32 R11, R18, R2, 0x1, P0 ;  /* 0x00000002120b7211 */ /* 0x000fe400000f0eff */
[----:B0-----:R-:W-:Y:S01]  /*05b0*/  LEA R14, P0, R22, R3, 0x1 ;  /* 0x00000003160e7211 */ /* 0x001fe200078008ff */
[----:B-1----:R-:W-:-:S03]  /*05c0*/  IMAD R20, R7, 0x4, R26 ;  /* 0x0000000407147824 */ /* 0x002fc600078e021a */
[----:B------:R-:W-:Y:S01]  /*05d0*/  LEA.HI.X.SX32 R15, R22, R2, 0x1, P0 ;  /* 0x00000002160f7211 */ /* 0x000fe200000f0eff */
[----:B------:R0:W4:Y:S01]  /*05e0*/  LDG.E.U16 R48, desc[UR12][R10.64] ;  /* 0x0000000c0a307981 */ /* 0x000122000c1e1500 */
[CC--:B------:R-:W-:Y:S02]  /*05f0*/  LEA R18, P1, R24.reuse, R3.reuse, 0x1 ;  /* 0x0000000318127211 */ /* 0x0c0fe400078208ff */
[C---:B------:R-:W-:Y:S01]  /*0600*/  LEA R22, R7.reuse, R20, 0x2 ;  /* 0x0000001407167211 */ /* 0x040fe200078e10ff */
[----:B------:R-:W4:Y:S01]  /*0610*/  LDG.E.U16 R49, desc[UR12][R14.64] ;  /* 0x0000000c0e317981 */ /* 0x000f22000c1e1500 */
[-C--:B------:R-:W-:Y:S02]  /*0620*/  LEA.HI.X.SX32 R19, R24, R2.reuse, 0x1, P1 ;  /* 0x0000000218137211 */ /* 0x080fe400008f0eff */
[CC--:B------:R-:W-:Y:S01]  /*0630*/  LEA R12, P0, R26.reuse, R3.reuse, 0x1 ;  /* 0x000000031a0c7211 */ /* 0x0c0fe200078008ff */
[C---:B------:R-:W-:Y:S02]  /*0640*/  IMAD R24, R7.reuse, 0x4, R22 ;  /* 0x0000000407187824 */ /* 0x040fe400078e0216 */
[----:B------:R1:W4:Y:S01]  /*0650*/  LDG.E.U16 R50, desc[UR12][R18.64] ;  /* 0x0000000c12327981 */ /* 0x000322000c1e1500 */
[----:B------:R-:W-:Y:S01]  /*0660*/  LEA.HI.X.SX32 R13, R26, R2, 0x1, P0 ;  /* 0x000000021a0d7211 */ /* 0x000fe200000f0eff */
[----:B------:R-:W-:Y:S01]  /*0670*/  IMAD R26, R7, 0x4, R24 ;  /* 0x00000004071a7824 */ /* 0x000fe200078e0218 */
[----:B------:R-:W-:-:S03]  /*0680*/  LEA R16, P0, R20, R3, 0x1 ;  /* 0x0000000314107211 */ /* 0x000fc600078008ff */
[----:B------:R1:W4:Y:S01]  /*0690*/  LDG.E.U16 R51, desc[UR12][R12.64] ;  /* 0x0000000c0c337981 */ /* 0x000322000c1e1500 */
[----:B------:R-:W-:Y:S02]  /*06a0*/  LEA.HI.X.SX32 R17, R20, R2, 0x1, P0 ;  /* 0x0000000214117211 */ /* 0x000fe400000f0eff */
[-C--:B0-----:R-:W-:Y:S02]  /*06b0*/  LEA R10, P0, R22, R3.reuse, 0x1 ;  /* 0x00000003160a7211 */ /* 0x081fe400078008ff */
[C---:B-1----:R-:W-:Y:S01]  /*06c0*/  LEA R18, R7.reuse, R26, 0x2 ;  /* 0x0000001a07127211 */ /* 0x042fe200078e10ff */
[----:B------:R0:W4:Y:S01]  /*06d0*/  LDG.E.U16 R52, desc[UR12][R16.64] ;  /* 0x0000000c10347981 */ /* 0x000122000c1e1500 */
[-C--:B------:R-:W-:Y:S02]  /*06e0*/  LEA R20, P1, R24, R3.reuse, 0x1 ;  /* 0x0000000318147211 */ /* 0x080fe400078208ff */
[----:B------:R-:W-:Y:S01]  /*06f0*/  LEA.HI.X.SX32 R11, R22, R2, 0x1, P0 ;  /* 0x00000002160b7211 */ /* 0x000fe200000f0eff */
[----:B------:R-:W-:Y:S01]  /*0700*/  IMAD R22, R7, 0x4, R18 ;  /* 0x0000000407167824 */ /* 0x000fe200078e0212 */
[----:B------:R-:W-:-:S02]  /*0710*/  LEA R14, P0, R26, R3, 0x1 ;  /* 0x000000031a0e7211 */ /* 0x000fc400078008ff */
[-C--:B------:R-:W-:Y:S01]  /*0720*/  LEA.HI.X.SX32 R21, R24, R2.reuse, 0x1, P1 ;  /* 0x0000000218157211 */ /* 0x080fe200008f0eff */
[C---:B------:R-:W-:Y:S01]  /*0730*/  IMAD R24, R7.reuse, 0x4, R22 ;  /* 0x0000000407187824 */ /* 0x040fe200078e0216 */
[----:B------:R-:W-:Y:S01]  /*0740*/  LEA.HI.X.SX32 R15, R26, R2, 0x1, P0 ;  /* 0x000000021a0f7211 */ /* 0x000fe200000f0eff */
[----:B------:R-:W4:Y:S01]  /*0750*/  LDG.E.U16 R53, desc[UR12][R10.64] ;  /* 0x0000000c0a357981 */ /* 0x000f22000c1e1500 */
[CC--:B------:R-:W-:Y:S02]  /*0760*/  LEA R12, P0, R18.reuse, R3.reuse, 0x1 ;  /* 0x00000003120c7211 */ /* 0x0c0fe400078008ff */
[----:B------:R-:W-:Y:S01]  /*0770*/  LEA R26, R7, R24, 0x2 ;  /* 0x00000018071a7211 */ /* 0x000fe200078e10ff */
[----:B------:R1:W4:Y:S01]  /*0780*/  LDG.E.U16 R54, desc[UR12][R20.64] ;  /* 0x0000000c14367981 */ /* 0x000322000c1e1500 */
[----:B------:R-:W-:Y:S02]  /*0790*/  LEA.HI.X.SX32 R13, R18, R2, 0x1, P0 ;  /* 0x00000002120d7211 */ /* 0x000fe400000f0eff */
[-C--:B0-----:R-:W-:Y:S01]  /*07a0*/  LEA R16, P0, R22, R3.reuse, 0x1 ;  /* 0x0000000316107211 */ /* 0x081fe200078008ff */
[----:B------:R0:W4:Y:S01]  /*07b0*/  LDG.E.U16 R55, desc[UR12][R14.64] ;  /* 0x0000000c0e377981 */ /* 0x000122000c1e1500 */
[----:B------:R-:W-:-:S02]  /*07c0*/  LEA R18, P1, R24, R3, 0x1 ;  /* 0x0000000318127211 */ /* 0x000fc400078208ff */
[-C--:B------:R-:W-:Y:S01]  /*07d0*/  LEA.HI.X.SX32 R17, R22, R2.reuse, 0x1, P0 ;  /* 0x0000000216117211 */ /* 0x080fe200000f0eff */
[----:B------:R0:W4:Y:S01]  /*07e0*/  LDG.E.U16 R56, desc[UR12][R12.64] ;  /* 0x0000000c0c387981 */ /* 0x000122000c1e1500 */
[C---:B-1----:R-:W-:Y:S01]  /*07f0*/  IMAD R20, R7.reuse, 0x4, R26 ;  /* 0x0000000407147824 */ /* 0x042fe200078e021a */
[CC--:B------:R-:W-:Y:S02]  /*0800*/  LEA R10, P0, R26.reuse, R3.reuse, 0x1 ;  /* 0x000000031a0a7211 */ /* 0x0c0fe400078008ff */
[----:B------:R1:W4:Y:S01]  /*0810*/  LDG.E.U16 R57, desc[UR12][R16.64] ;  /* 0x0000000c10397981 */ /* 0x000322000c1e1500 */
[C---:B------:R-:W-:Y:S01]  /*0820*/  IMAD R22, R7.reuse, 0x4, R20 ;  /* 0x0000000407167824 */ /* 0x040fe200078e0214 */
[-C--:B------:R-:W-:Y:S02]  /*0830*/  LEA.HI.X.SX32 R11, R26, R2.reuse, 0x1, P0 ;  /* 0x000000021a0b7211 */ /* 0x080fe400000f0eff */
[----:B------:R-:W-:Y:S02]  /*0840*/  LEA.HI.X.SX32 R19, R24, R2, 0x1, P1 ;  /* 0x0000000218137211 */ /* 0x000fe400008f0eff */
[----:B0-----:R-:W-:Y:S01]  /*0850*/  LEA R14, P0, R20, R3, 0x1 ;  /* 0x00000003140e7211 */ /* 0x001fe200078008ff */
[----:B------:R0:W4:Y:S01]  /*0860*/  LDG.E.U16 R59, desc[UR12][R10.64] ;  /* 0x0000000c0a3b7981 */ /* 0x000122000c1e1500 */
[----:B------:R-:W-:-:S02]  /*0870*/  LEA R24, R7, R22, 0x2 ;  /* 0x0000001607187211 */ /* 0x000fc400078e10ff */
[-C--:B------:R-:W-:Y:S01]  /*0880*/  LEA.HI.X.SX32 R15, R20, R2.reuse, 0x1, P0 ;  /* 0x00000002140f7211 */ /* 0x080fe200000f0eff */
[----:B------:R-:W4:Y:S01]  /*0890*/  LDG.E.U16 R58, desc[UR12][R18.64] ;  /* 0x0000000c123a7981 */ /* 0x000f22000c1e1500 */
[-C--:B------:R-:W-:Y:S01]  /*08a0*/  LEA R12, P0, R22, R3.reuse, 0x1 ;  /* 0x00000003160c7211 */ /* 0x080fe200078008ff */
[C---:B------:R-:W-:Y:S01]  /*08b0*/  IMAD R26, R7.reuse, 0x4, R24 ;  /* 0x00000004071a7824 */ /* 0x040fe200078e0218 */
[-C--:B------:R-:W-:Y:S01]  /*08c0*/  LEA R20, P1, R24, R3.reuse, 0x1 ;  /* 0x0000000318147211 */ /* 0x080fe200078208ff */
[----:B------:R0:W4:Y:S01]  /*08d0*/  LDG.E.U16 R60, desc[UR12][R14.64] ;  /* 0x0000000c0e3c7981 */ /* 0x000122000c1e1500 */
[-C--:B------:R-:W-:Y:S01]  /*08e0*/  LEA.HI.X.SX32 R13, R22, R2.reuse, 0x1, P0 ;  /* 0x00000002160d7211 */ /* 0x080fe200000f0eff */
[C---:B------:R-:W-:Y:S01]  /*08f0*/  IMAD R22, R7.reuse, 0x4, R26 ;  /* 0x0000000407167824 */ /* 0x040fe200078e021a */
[----:B------:R-:W-:Y:S02]  /*0900*/  LEA.HI.X.SX32 R21, R24, R2, 0x1, P1 ;  /* 0x0000000218157211 */ /* 0x000fe400008f0eff */
[----:B-1----:R-:W-:Y:S01]  /*0910*/  LEA R16, P0, R26, R3, 0x1 ;  /* 0x000000031a107211 */ /* 0x002fe200078008ff */
[----:B------:R1:W4:Y:S01]  /*0920*/  LDG.E.U16 R61, desc[UR12][R12.64] ;  /* 0x0000000c0c3d7981 */ /* 0x000322000c1e1500 */
[----:B------:R-:W-:-:S02]  /*0930*/  LEA R24, R7, R22, 0x2 ;  /* 0x0000001607187211 */ /* 0x000fc400078e10ff */
[-C--:B------:R-:W-:Y:S01]  /*0940*/  LEA.HI.X.SX32 R17, R26, R2.reuse, 0x1, P0 ;  /* 0x000000021a117211 */ /* 0x080fe200000f0eff */
[----:B------:R-:W4:Y:S01]  /*0950*/  LDG.E.U16 R62, desc[UR12][R20.64] ;  /* 0x0000000c143e7981 */ /* 0x000f22000c1e1500 */
[CC--:B0-----:R-:W-:Y:S01]  /*0960*/  LEA R10, P0, R22.reuse, R3.reuse, 0x1 ;  /* 0x00000003160a7211 */ /* 0x0c1fe200078008ff */
[C---:B------:R-:W-:Y:S02]  /*0970*/  IMAD R26, R7.reuse, 0x4, R24 ;  /* 0x00000004071a7824 */ /* 0x040fe400078e0218 */
[----:B------:R0:W4:Y:S01]  /*0980*/  LDG.E.U16 R63, desc[UR12][R16.64] ;  /* 0x0000000c103f7981 */ /* 0x000122000c1e1500 */
[----:B------:R-:W-:Y:S01]  /*0990*/  LEA.HI.X.SX32 R11, R22, R2, 0x1, P0 ;  /* 0x00000002160b7211 */ /* 0x000fe200000f0eff */
[C---:B------:R-:W-:Y:S01]  /*09a0*/  IMAD R22, R7.reuse, 0x4, R26 ;  /* 0x0000000407167824 */ /* 0x040fe200078e021a */
[-C--:B------:R-:W-:Y:S02]  /*09b0*/  LEA R14, P0, R24, R3.reuse, 0x1 ;  /* 0x00000003180e7211 */ /* 0x080fe400078008ff */
[----:B------:R-:W-:Y:S01]  /*09c0*/  LEA R18, P1, R26, R3, 0x1 ;  /* 0x000000031a127211 */ /* 0x000fe200078208ff */
[----:B------:R0:W4:Y:S01]  /*09d0*/  LDG.E.U16 R64, desc[UR12][R10.64] ;  /* 0x0000000c0a407981 */ /* 0x000122000c1e1500 */
[----:B------:R-:W-:-:S02]  /*09e0*/  LEA R28, R7, R22, 0x2 ;  /* 0x00000016071c7211 */ /* 0x000fc400078e10ff */
[----:B------:R-:W-:-:S03]  /*09f0*/  LEA.HI.X.SX32 R15, R24, R2, 0x1, P0 ;  /* 0x00000002180f7211 */ /* 0x000fc600000f0eff */
[C---:B------:R-:W-:Y:S01]  /*0a00*/  IMAD R24, R7.reuse, 0x4, R28 ;  /* 0x0000000407187824 */ /* 0x040fe200078e021c */
[-C--:B------:R-:W-:Y:S01]  /*0a10*/  LEA.HI.X.SX32 R19, R26, R2.reuse, 0x1, P1 ;  /* 0x000000021a137211 */ /* 0x080fe200008f0eff */
[----:B------:R0:W4:Y:S01]  /*0a20*/  LDG.E.U16 R65, desc[UR12][R14.64] ;  /* 0x0000000c0e417981 */ /* 0x000122000c1e1500 */
[CC--:B-1----:R-:W-:Y:S01]  /*0a30*/  LEA R12, P0, R22.reuse, R3.reuse, 0x1 ;  /* 0x00000003160c7211 */ /* 0x0c2fe200078008ff */
[C---:B------:R-:W-:Y:S02]  /*0a40*/  IMAD R26, R7.reuse, 0x4, R24 ;  /* 0x00000004071a7824 */ /* 0x040fe400078e0218 */
[----:B------:R-:W4:Y:S01]  /*0a50*/  LDG.E.U16 R66, desc[UR12][R18.64] ;  /* 0x0000000c12427981 */ /* 0x000f22000c1e1500 */
[----:B------:R-:W-:Y:S02]  /*0a60*/  LEA.HI.X.SX32 R13, R22, R2, 0x1, P0 ;  /* 0x00000002160d7211 */ /* 0x000fe400000f0eff */
[C---:B------:R-:W-:Y:S02]  /*0a70*/  LEA R22, R7.reuse, R26, 0x2 ;  /* 0x0000001a07167211 */ /* 0x040fe400078e10ff */
[C---:B0-----:R-:W-:Y:S01]  /*0a80*/  LEA R16, P0, R28.reuse, R3, 0x1 ;  /* 0x000000031c107211 */ /* 0x041fe200078008ff */
[----:B------:R0:W4:Y:S02]  /*0a90*/  LDG.E.U16 R67, desc[UR12][R12.64] ;  /* 0x0000000c0c437981 */ /* 0x000124000c1e1500 */
[----:B------:R-:W-:Y:S01]  /*0aa0*/  IMAD R30, R7, 0x4, R22 ;  /* 0x00000004071e7824 */ /* 0x000fe200078e0216 */
[----:B------:R-:W-:-:S03]  /*0ab0*/  LEA.HI.X.SX32 R17, R28, R2, 0x1, P0 ;  /* 0x000000021c117211 */ /* 0x000fc600000f0eff */
[C---:B------:R-:W-:Y:S01]  /*0ac0*/  IMAD R28, R7.reuse, 0x4, R30 ;  /* 0x00000004071c7824 */ /* 0x040fe200078e021e */
[-C--:B------:R-:W-:Y:S01]  /*0ad0*/  LEA R10, P0, R24, R3.reuse, 0x1 ;  /* 0x00000003180a7211 */ /* 0x080fe200078008ff */
[----:B------:R1:W4:Y:S03]  /*0ae0*/  LDG.E.U16 R68, desc[UR12][R16.64] ;  /* 0x0000000c10447981 */ /* 0x000326000c1e1500 */
[C---:B------:R-:W-:Y:S02]  /*0af0*/  LEA R32, R7.reuse, R28, 0x2 ;  /* 0x0000001c07207211 */ /* 0x040fe400078e10ff */
[----:B------:R-:W-:Y:S02]  /*0b00*/  LEA R20, P1, R26, R3, 0x1 ;  /* 0x000000031a147211 */ /* 0x000fe400078208ff */
[-C--:B------:R-:W-:Y:S01]  /*0b10*/  LEA.HI.X.SX32 R11, R24, R2.reuse, 0x1, P0 ;  /* 0x00000002180b7211 */ /* 0x080fe200000f0eff */
[----:B------:R-:W-:Y:S01]  /*0b20*/  IMAD R24, R7, 0x4, R32 ;  /* 0x0000000407187824 */ /* 0x000fe200078e0220 */
[----:B------:R-:W-:-:S02]  /*0b30*/  LEA.HI.X.SX32 R21, R26, R2, 0x1, P1 ;  /* 0x000000021a157211 */ /* 0x000fc400008f0eff */
[CC--:B------:R-:W-:Y:S01]  /*0b40*/  LEA R14, P0, R22.reuse, R3.reuse, 0x1 ;  /* 0x00000003160e7211 */ /* 0x0c0fe200078008ff */
[C---:B------:R-:W-:Y:S01]  /*0b50*/  IMAD R26, R7.reuse, 0x4, R24 ;  /* 0x00000004071a7824 */ /* 0x040fe200078e0218 */
[----:B------:R1:W4:Y:S02]  /*0b60*/  LDG.E.U16 R69, desc[UR12][R10.64] ;  /* 0x0000000c0a457981 */ /* 0x000324000c1e1500 */
[----:B------:R-:W-:Y:S02]  /*0b70*/  LEA.HI.X.SX32 R15, R22, R2, 0x1, P0 ;  /* 0x00000002160f7211 */ /* 0x000fe400000f0eff */
[CC--:B0-----:R-:W-:Y:S01]  /*0b80*/  LEA R12, P0, R30.reuse, R3.reuse, 0x1 ;  /* 0x000000031e0c7211 */ /* 0x0c1fe200078008ff */
[----:B------:R-:W4:Y:S01]  /*0b90*/  LDG.E.U16 R70, desc[UR12][R20.64] ;  /* 0x0000000c14467981 */ /* 0x000f22000c1e1500 */
[C---:B------:R-:W-:Y:S02]  /*0ba0*/  LEA R22, R7.reuse, R26, 0x2 ;  /* 0x0000001a07167211 */ /* 0x040fe400078e10ff */
[-C--:B------:R-:W-:Y:S01]  /*0bb0*/  LEA.HI.X.SX32 R13, R30, R2.reuse, 0x1, P0 ;  /* 0x000000021e0d7211 */ /* 0x080fe200000f0eff */
[----:B------:R0:W4:Y:S02]  /*0bc0*/  LDG.E.U16 R71, desc[UR12][R14.64] ;  /* 0x0000000c0e477981 */ /* 0x000124000c1e1500 */
[C---:B------:R-:W-:Y:S01]  /*0bd0*/  IMAD R30, R7.reuse, 0x4, R22 ;  /* 0x00000004071e7824 */ /* 0x040fe200078e0216 */
[C---:B-1----:R-:W-:Y:S01]  /*0be0*/  LEA R16, P0, R28.reuse, R3, 0x1 ;  /* 0x000000031c107211 */ /* 0x042fe200078008ff */
[----:B------:R1:W4:Y:S02]  /*0bf0*/  LDG.E.U16 R72, desc[UR12][R12.64] ;  /* 0x0000000c0c487981 */ /* 0x000324000c1e1500 */
[----:B------:R-:W-:Y:S01]  /*0c00*/  IMAD R34, R7, 0x4, R30 ;  /* 0x0000000407227824 */ /* 0x000fe200078e021e */
[----:B------:R-:W-:-:S02]  /*0c10*/  LEA.HI.X.SX32 R17, R28, R2, 0x1, P0 ;  /* 0x000000021c117211 */ /* 0x000fc400000f0eff */
        /* <DEDUP_REMOVED lines=9> */
[----:B0-----:R-:W-:-:S02]  /*0cb0*/  LEA R14, P0, R26, R3, 0x1 ;  /* 0x000000031a0e7211 */ /* 0x001fc400078008ff */
[-C--:B------:R-:W-:Y:S01]  /*0cc0*/  LEA R20, P1, R30, R3.reuse, 0x1 ;  /* 0x000000031e147211 */ /* 0x080fe200078208ff */
[----:B------:R0:W4:Y:S01]  /*0cd0*/  LDG.E.U16 R75, desc[UR12][R18.64] ;  /* 0x0000000c124b7981 */ /* 0x000122000c1e1500 */
[----:B------:R-:W-:Y:S02]  /*0ce0*/  LEA.HI.X.SX32 R15, R26, R2, 0x1, P0 ;  /* 0x000000021a0f7211 */ /* 0x000fe400000f0eff */
[C---:B------:R-:W-:Y:S02]  /*0cf0*/  LEA R26, R7.reuse, R24, 0x2 ;  /* 0x00000018071a7211 */ /* 0x040fe400078e10ff */
[----:B-1----:R-:W-:Y:S01]  /*0d00*/  LEA R12, P0, R22, R3, 0x1 ;  /* 0x00000003160c7211 */ /* 0x002fe200078008ff */
[----:B------:R-:W4:Y:S02]  /*0d10*/  LDG.E.U16 R76, desc[UR12][R14.64] ;  /* 0x0000000c0e4c7981 */ /* 0x000f24000c1e1500 */
[----:B------:R-:W-:-:S04]  /*0d20*/  IMAD R36, R7, 0x4, R26 ;  /* 0x0000000407247824 */ /* 0x000fc800078e021a */
[C---:B------:R-:W-:Y:S01]  /*0d30*/  IMAD R38, R7.reuse, 0x4, R36 ;  /* 0x0000000407267824 */ /* 0x040fe200078e0224 */
[----:B------:R-:W-:Y:S02]  /*0d40*/  LEA.HI.X.SX32 R13, R22, R2, 0x1, P0 ;  /* 0x00000002160d7211 */ /* 0x000fe400000f0eff */
[C---:B------:R-:W-:Y:S02]  /*0d50*/  LEA R10, P0, R28.reuse, R3, 0x1 ;  /* 0x000000031c0a7211 */ /* 0x040fe400078008ff */
[----:B------:R-:W-:Y:S01]  /*0d60*/  LEA R22, R7, R38, 0x2 ;  /* 0x0000002607167211 */ /* 0x000fe200078e10ff */
[----:B------:R1:W4:Y:S01]  /*0d70*/  LDG.E.U16 R77, desc[UR12][R12.64] ;  /* 0x0000000c0c4d7981 */ /* 0x000322000c1e1500 */
[----:B------:R-:W-:-:S03]  /*0d80*/  LEA.HI.X.SX32 R11, R28, R2, 0x1, P0 ;  /* 0x000000021c0b7211 */ /* 0x000fc600000f0eff */
[C---:B------:R-:W-:Y:S01]  /*0d90*/  IMAD R28, R7.reuse, 0x4, R22 ;  /* 0x00000004071c7824 */ /* 0x040fe200078e0216 */
[----:B------:R-:W-:Y:S01]  /*0da0*/  LEA.HI.X.SX32 R21, R30, R2, 0x1, P1 ;  /* 0x000000021e157211 */ /* 0x000fe200008f0eff */
[----:B------:R-:W4:Y:S02]  /*0db0*/  LDG.E.U16 R79, desc[UR12][R10.64] ;  /* 0x0000000c0a4f7981 */ /* 0x000f24000c1e1500 */
[C---:B------:R-:W-:Y:S01]  /*0dc0*/  IMAD R30, R7.reuse, 0x4, R28 ;  /* 0x00000004071e7824 */ /* 0x040fe200078e021c */
[-C--:B------:R-:W-:Y:S01]  /*0dd0*/  LEA R16, P0, R24, R3.reuse, 0x1 ;  /* 0x0000000318107211 */ /* 0x080fe200078008ff */
[----:B------:R1:W4:Y:S03]  /*0de0*/  LDG.E.U16 R78, desc[UR12][R20.64] ;  /* 0x0000000c144e7981 */ /* 0x000326000c1e1500 */
[----:B------:R-:W-:Y:S02]  /*0df0*/  LEA R40, R7, R30, 0x2 ;  /* 0x0000001e07287211 */ /* 0x000fe400078e10ff */
[----:B0-----:R-:W-:-:S02]  /*0e00*/  LEA R18, P1, R36, R3, 0x1 ;  /* 0x0000000324127211 */ /* 0x001fc400078208ff */
[-C--:B------:R-:W-:Y:S01]  /*0e10*/  LEA.HI.X.SX32 R17, R24, R2.reuse, 0x1, P0 ;  /* 0x0000000218117211 */ /* 0x080fe200000f0eff */
[C---:B------:R-:W-:Y:S01]  /*0e20*/  IMAD R24, R7.reuse, 0x4, R40 ;  /* 0x0000000407187824 */ /* 0x040fe200078e0228 */
[-C--:B------:R-:W-:Y:S02]  /*0e30*/  LEA.HI.X.SX32 R19, R36, R2.reuse, 0x1, P1 ;  /* 0x0000000224137211 */ /* 0x080fe400008f0eff */
[-C--:B-1----:R-:W-:Y:S01]  /*0e40*/  LEA R12, P0, R22, R3.reuse, 0x1 ;  /* 0x00000003160c7211 */ /* 0x082fe200078008ff */
[C---:B------:R-:W-:Y:S01]  /*0e50*/  IMAD R36, R7.reuse, 0x4, R24 ;  /* 0x0000000407247824 */ /* 0x040fe200078e0218 */
[-C--:B------:R-:W-:Y:S01]  /*0e60*/  LEA R20, P1, R24, R3.reuse, 0x1 ;  /* 0x0000000318147211 */ /* 0x080fe200078208ff */
[----:B------:R-:W4:Y:S01]  /*0e70*/  LDG.E.U16 R80, desc[UR12][R16.64] ;  /* 0x0000000c10507981 */ /* 0x000f22000c1e1500 */
[----:B------:R-:W-:Y:S02]  /*0e80*/  LEA.HI.X.SX32 R13, R22, R2, 0x1, P0 ;  /* 0x00000002160d7211 */ /* 0x000fe400000f0eff */
[----:B------:R-:W-:Y:S01]  /*0e90*/  LEA R14, P0, R30, R3, 0x1 ;  /* 0x000000031e0e7211 */ /* 0x000fe200078008ff */
[----:B------:R-:W4:Y:S01]  /*0ea0*/  LDG.E.U16 R81, desc[UR12][R18.64] ;  /* 0x0000000c12517981 */ /* 0x000f22000c1e1500 */
[----:B------:R-:W-:-:S02]  /*0eb0*/  LEA R42, R7, R36, 0x2 ;  /* 0x00000024072a7211 */ /* 0x000fc400078e10ff */
[-C--:B------:R-:W-:Y:S01]  /*0ec0*/  LEA.HI.X.SX32 R15, R30, R2.reuse, 0x1, P0 ;  /* 0x000000021e0f7211 */ /* 0x080fe200000f0eff */
[----:B------:R0:W4:Y:S02]  /*0ed0*/  LDG.E.U16 R82, desc[UR12][R12.64] ;  /* 0x0000000c0c527981 */ /* 0x000124000c1e1500 */
[C---:B------:R-:W-:Y:S01]  /*0ee0*/  IMAD R30, R7.reuse, 0x4, R42 ;  /* 0x00000004071e7824 */ /* 0x040fe200078e022a */
[----:B------:R-:W-:Y:S01]  /*0ef0*/  LEA R22, P0, R42, R3, 0x1 ;  /* 0x000000032a167211 */ /* 0x000fe200078008ff */
[----:B------:R1:W4:Y:S02]  /*0f00*/  LDG.E.U16 R83, desc[UR12][R14.64] ;  /* 0x0000000c0e537981 */ /* 0x000324000c1e1500 */
[----:B------:R-:W-:Y:S01]  /*0f10*/  IMAD R44, R7, 0x4, R30 ;  /* 0x00000004072c7824 */ /* 0x000fe200078e021e */
[-C--:B------:R-:W-:Y:S02]  /*0f20*/  LEA.HI.X.SX32 R21, R24, R2.reuse, 0x1, P1 ;  /* 0x0000000218157211 */ /* 0x080fe400008f0eff */
[----:B------:R-:W-:-:S02]  /*0f30*/  LEA.HI.X.SX32 R23, R42, R2, 0x1, P0 ;  /* 0x000000022a177211 */ /* 0x000fc400000f0eff */
[-C--:B------:R-:W-:Y:S01]  /*0f40*/  LEA R24, P1, R44, R3.reuse, 0x1 ;  /* 0x000000032c187211 */ /* 0x080fe200078208ff */
[----:B------:R2:W4:Y:S01]  /*0f50*/  LDG.E.U16 R42, desc[UR12][R20.64] ;  /* 0x0000000c142a7981 */ /* 0x000522000c1e1500 */
[-C--:B------:R-:W-:Y:S02]  /*0f60*/  LEA R10, P0, R34, R3.reuse, 0x1 ;  /* 0x00000003220a7211 */ /* 0x080fe400078008ff */
[-C--:B------:R-:W-:Y:S01]  /*0f70*/  LEA.HI.X.SX32 R25, R44, R2.reuse, 0x1, P1 ;  /* 0x000000022c197211 */ /* 0x080fe200008f0eff */
[----:B------:R3:W4:Y:S01]  /*0f80*/  LDG.E.U16 R84, desc[UR12][R22.64] ;  /* 0x0000000c16547981 */ /* 0x000722000c1e1500 */
[----:B------:R-:W-:Y:S02]  /*0f90*/  LEA.HI.X.SX32 R11, R34, R2, 0x1, P0 ;  /* 0x00000002220b7211 */ /* 0x000fe400000f0eff */
[-C--:B0-----:R-:W-:Y:S01]  /*0fa0*/  LEA R12, P1, R32, R3.reuse, 0x1 ;  /* 0x00000003200c7211 */ /* 0x081fe200078208ff */
[----:B------:R-:W4:Y:S01]  /*0fb0*/  LDG.E.U16 R24, desc[UR12][R24.64] ;  /* 0x0000000c18187981 */ /* 0x000f22000c1e1500 */
[----:B-1----:R-:W-:-:S02]  /*0fc0*/  LEA R14, P0, R26, R3, 0x1 ;  /* 0x000000031a0e7211 */ /* 0x002fc400078008ff */
[-C--:B------:R-:W-:Y:S02]  /*0fd0*/  LEA.HI.X.SX32 R13, R32, R2.reuse, 0x1, P1 ;  /* 0x00000002200d7211 */ /* 0x080fe400008f0eff */
[-C--:B------:R-:W-:Y:S01]  /*0fe0*/  LEA.HI.X.SX32 R15, R26, R2.reuse, 0x1, P0 ;  /* 0x000000021a0f7211 */ /* 0x080fe200000f0eff */
[----:B------:R0:W4:Y:S01]  /*0ff0*/  LDG.E.U16 R32, desc[UR12][R10.64] ;  /* 0x0000000c0a207981 */ /* 0x000122000c1e1500 */
[-C--:B------:R-:W-:Y:S02]  /*1000*/  LEA R16, P1, R38, R3.reuse, 0x1 ;  /* 0x0000000326107211 */ /* 0x080fe400078208ff */
[-C--:B------:R-:W-:Y:S01]  /*1010*/  LEA R18, P0, R28, R3.reuse, 0x1 ;  /* 0x000000031c127211 */ /* 0x080fe200078008ff */
[----:B------:R1:W4:Y:S01]  /*1020*/  LDG.E.U16 R26, desc[UR12][R12.64] ;  /* 0x0000000c0c1a7981 */ /* 0x000322000c1e1500 */
[-C--:B------:R-:W-:Y:S02]  /*1030*/  LEA.HI.X.SX32 R17, R38, R2.reuse, 0x1, P1 ;  /* 0x0000000226117211 */ /* 0x080fe400008f0eff */
[----:B------:R-:W-:Y:S01]  /*1040*/  LEA.HI.X.SX32 R19, R28, R2, 0x1, P0 ;  /* 0x000000021c137211 */ /* 0x000fe200000f0eff */
[----:B------:R5:W4:Y:S01]  /*1050*/  LDG.E.U16 R14, desc[UR12][R14.64] ;  /* 0x0000000c0e0e7981 */ /* 0x000b22000c1e1500 */
[----:B--2---:R-:W-:-:S02]  /*1060*/  LEA R20, P0, R40, R3, 0x1 ;  /* 0x0000000328147211 */ /* 0x004fc400078008ff */
[-C--:B---3--:R-:W-:Y:S01]  /*1070*/  LEA R22, P1, R36, R3.reuse, 0x1 ;  /* 0x0000000324167211 */ /* 0x088fe200078208ff */
[----:B------:R-:W2:Y:S01]  /*1080*/  LDG.E.U16 R16, desc[UR12][R16.64] ;  /* 0x0000000c10107981 */ /* 0x000ea2000c1e1500 */
[----:B------:R-:W-:Y:S02]  /*1090*/  LEA R7, R7, R44, 0x2 ;  /* 0x0000002c07077211 */ /* 0x000fe400078e10ff */
[-C--:B------:R-:W-:Y:S01]  /*10a0*/  LEA.HI.X.SX32 R21, R40, R2.reuse, 0x1, P0 ;  /* 0x0000000228157211 */ /* 0x080fe200000f0eff */
[----:B------:R-:W3:Y:S01]  /*10b0*/  LDG.E.U16 R18, desc[UR12][R18.64] ;  /* 0x0000000c12127981 */ /* 0x000ee2000c1e1500 */
[----:B------:R-:W-:Y:S02]  /*10c0*/  LEA.HI.X.SX32 R23, R36, R2, 0x1, P1 ;  /* 0x0000000224177211 */ /* 0x000fe400008f0eff */
[-C--:B0-----:R-:W-:Y:S01]  /*10d0*/  LEA R10, P0, R30, R3.reuse, 0x1 ;  /* 0x000000031e0a7211 */ /* 0x081fe200078008ff */
[----:B------:R-:W3:Y:S01]  /*10e0*/  LDG.E.U16 R20, desc[UR12][R20.64] ;  /* 0x0000000c14147981 */ /* 0x000ee2000c1e1500 */
[----:B-1----:R-:W-:-:S02]  /*10f0*/  LEA R12, P1, R7, R3, 0x1 ;  /* 0x00000003070c7211 */ /* 0x002fc400078208ff */
[-C--:B------:R-:W-:Y:S01]  /*1100*/  LEA.HI.X.SX32 R11, R30, R2.reuse, 0x1, P0 ;  /* 0x000000021e0b7211 */ /* 0x080fe200000f0eff */
[----:B------:R-:W3:Y:S01]  /*1110*/  LDG.E.U16 R22, desc[UR12][R22.64] ;  /* 0x0000000c16167981 */ /* 0x000ee2000c1e1500 */
[----:B------:R-:W-:-:S03]  /*1120*/  LEA.HI.X.SX32 R13, R7, R2, 0x1, P1 ;  /* 0x00000002070d7211 */ /* 0x000fc600008f0eff */
[----:B------:R-:W3:Y:S04]  /*1130*/  LDG.E.U16 R10, desc[UR12][R10.64] ;  /* 0x0000000c0a0a7981 */ /* 0x000ee8000c1e1500 */
[----:B------:R-:W3:Y:S01]  /*1140*/  LDG.E.U16 R12, desc[UR12][R12.64] ;  /* 0x0000000c0c0c7981 */ /* 0x000ee2000c1e1500 */
[----:B------:R-:W0:Y:S01]  /*1150*/  S2UR UR6, SR_CgaCtaId ;  /* 0x00000000000679c3 */ /* 0x000e220000008800 */
[----:B------:R-:W-:Y:S01]  /*1160*/  LOP3.LUT R2, R0, 0x3f, RZ, 0xc0, !PT ;  /* 0x0000003f00027812 */ /* 0x000fe200078ec0ff */
[----:B------:R-:W-:Y:S01]  /*1170*/  VIADD R90, R193, 0x20 ;  /* 0x00000020c15a7836 */ /* 0x000fe20000000000 */
[----:B------:R-:W-:Y:S01]  /*1180*/  SHF.R.S32.HI R3, RZ, 0x6, R0 ;  /* 0x00000006ff037819 */ /* 0x000fe20000011400 */
[----:B------:R-:W-:Y:S02]  /*1190*/  UMOV UR4, 0x400 ;  /* 0x0000040000047882 */ /* 0x000fe40000000000 */
[----:B------:R-:W-:Y:S01]  /*11a0*/  IMAD.SHL.U32 R2, R2, 0x2, RZ ;  /* 0x0000000202027824 */ /* 0x000fe200078e00ff */
[----:B------:R-:W-:-:S02]  /*11b0*/  SGXT R3, R3, 0x1 ;  /* 0x000000010303781a */ /* 0x000fc40000000200 */
[----:B------:R-:W-:Y:S02]  /*11c0*/  ISETP.GE.AND P0, PT, R90, 0x1, PT ;  /* 0x000000015a00780c */ /* 0x000fe40003f06270 */
[----:B------:R-:W-:-:S04]  /*11d0*/  LOP3.LUT R3, R2, 0x90, R3, 0x78, !PT ;  /* 0x0000009002037812 */ /* 0x000fc800078e7803 */
[----:B------:R-:W-:Y:S01]  /*11e0*/  LOP3.LUT R28, R3, 0x20, RZ, 0x3c, !PT ;  /* 0x00000020031c7812 */ /* 0x000fe200078e3cff */
[----:B0-----:R-:W-:Y:S01]  /*11f0*/  ULEA UR6, UR6, UR4, 0x18 ;  /* 0x0000000406067291 */ /* 0x001fe2000f8ec03f */
[----:B-----5:R-:W-:Y:S01]  /*1200*/  IMAD.MOV.U32 R15, RZ, RZ, 0x3f800000 ;  /* 0x3f800000ff0f7424 */ /* 0x020fe200078e00ff */
[----:B------:R-:W-:Y:S01]  /*1210*/  MOV R2, 0xff800000 ;  /* 0xff80000000027802 */ /* 0x000fe20000000f00 */
[----:B------:R-:W-:Y:S01]  /*1220*/  IMAD.MOV.U32 R7, RZ, RZ, 0x3f800000 ;  /* 0x3f800000ff077424 */ /* 0x000fe200078e00ff */
[----:B------:R-:W-:Y:S02]  /*1230*/  CS2R R128, SRZ ;  /* 0x0000000000807805 */ /* 0x000fe4000001ff00 */
[----:B------:R-:W-:-:S03]  /*1240*/  CS2R R130, SRZ ;  /* 0x0000000000827805 */ /* 0x000fc6000001ff00 */
[----:B------:R0:W-:Y:S04]  /*1250*/  STS.U16 [R3+UR6], R4 ;  /* 0x0000000403007988 */ /* 0x0001e80008000406 */
[----:B------:R1:W-:Y:S04]  /*1260*/  STS.U16 [R3+UR6+0x200], R5 ;  /* 0x0002000503007988 */ /* 0x0003e80008000406 */
[----:B------:R-:W-:Y:S04]  /*1270*/  STS.U16 [R3+UR6+0x400], R27 ;  /* 0x0004001b03007988 */ /* 0x000fe80008000406 */
[----:B----4-:R-:W-:Y:S04]  /*1280*/  STS.U16 [R3+UR6+0x600], R31 ;  /* 0x0006001f03007988 */ /* 0x010fe80008000406 */
[----:B------:R-:W-:Y:S04]  /*1290*/  STS.U16 [R3+UR6+0x800], R35 ;  /* 0x0008002303007988 */ /* 0x000fe80008000406 */
[----:B------:R-:W-:Y:S04]  /*12a0*/  STS.U16 [R3+UR6+0xa00], R39 ;  /* 0x000a002703007988 */ /* 0x000fe80008000406 */
[----:B------:R-:W-:Y:S04]  /*12b0*/  STS.U16 [R3+UR6+0xc00], R43 ;  /* 0x000c002b03007988 */ /* 0x000fe80008000406 */
[----:B------:R-:W-:Y:S04]  /*12c0*/  STS.U16 [R3+UR6+0xe00], R46 ;  /* 0x000e002e03007988 */ /* 0x000fe80008000406 */
[----:B------:R-:W-:Y:S04]  /*12d0*/  STS.U16 [R3+UR6+0x1000], R48 ;  /* 0x0010003003007988 */ /* 0x000fe80008000406 */
[----:B------:R-:W-:Y:S04]  /*12e0*/  STS.U16 [R3+UR6+0x1200], R50 ;  /* 0x0012003203007988 */ /* 0x000fe80008000406 */
[----:B------:R-:W-:Y:S04]  /*12f0*/  STS.U16 [R3+UR6+0x1400], R52 ;  /* 0x0014003403007988 */ /* 0x000fe80008000406 */
[----:B------:R-:W-:Y:S04]  /*1300*/  STS.U16 [R3+UR6+0x1600], R54 ;  /* 0x0016003603007988 */ /* 0x000fe80008000406 */
[----:B------:R-:W-:Y:S01]  /*1310*/  STS.U16 [R3+UR6+0x1800], R56 ;  /* 0x0018003803007988 */ /* 0x000fe20008000406 */
[----:B0-----:R-:W-:Y:S01]  /*1320*/  IMAD.MOV.U32 R4, RZ, RZ, -0x800000 ;  /* 0xff800000ff047424 */ /* 0x001fe200078e00ff */
[----:B-1----:R-:W-:-:S02]  /*1330*/  MOV R5, 0xff800000 ;  /* 0xff80000000057802 */ /* 0x002fc40000000f00 */
[----:B------:R-:W-:Y:S02]  /*1340*/  CS2R R120, SRZ ;  /* 0x0000000000787805 */ /* 0x000fe4000001ff00 */
[----:B------:R-:W-:Y:S02]  /*1350*/  CS2R R122, SRZ ;  /* 0x00000000007a7805 */ /* 0x000fe4000001ff00 */
[----:B------:R-:W-:Y:S02]  /*1360*/  CS2R R108, SRZ ;  /* 0x00000000006c7805 */ /* 0x000fe4000001ff00 */
[----:B------:R-:W-:Y:S02]  /*1370*/  CS2R R110, SRZ ;  /* 0x00000000006e7805 */ /* 0x000fe4000001ff00 */
[----:B------:R-:W-:Y:S02]  /*1380*/  CS2R R112, SRZ ;  /* 0x0000000000707805 */ /* 0x000fe4000001ff00 */
[----:B------:R-:W-:-:S02]  /*1390*/  CS2R R114, SRZ ;  /* 0x0000000000727805 */ /* 0x000fc4000001ff00 */
[----:B------:R-:W-:Y:S02]  /*13a0*/  CS2R R116, SRZ ;  /* 0x0000000000747805 */ /* 0x000fe4000001ff00 */
[----:B------:R-:W-:Y:S01]  /*13b0*/  CS2R R118, SRZ ;  /* 0x0000000000767805 */ /* 0x000fe2000001ff00 */
[----:B------:R-:W-:Y:S04]  /*13c0*/  STS.U16 [R3+UR6+0x1a00], R58 ;  /* 0x001a003a03007988 */ /* 0x000fe80008000406 */
[----:B------:R-:W-:Y:S01]  /*13d0*/  STS.U16 [R3+UR6+0x1c00], R60 ;  /* 0x001c003c03007988 */ /* 0x000fe20008000406 */
[----:B------:R-:W-:Y:S02]  /*13e0*/  CS2R R124, SRZ ;  /* 0x00000000007c7805 */ /* 0x000fe4000001ff00 */
[----:B------:R-:W-:-:S02]  /*13f0*/  CS2R R126, SRZ ;  /* 0x00000000007e7805 */ /* 0x000fc4000001ff00 */
[----:B------:R-:W-:Y:S02]  /*1400*/  CS2R R92, SRZ ;  /* 0x00000000005c7805 */ /* 0x000fe4000001ff00 */
[----:B------:R-:W-:Y:S02]  /*1410*/  CS2R R94, SRZ ;  /* 0x00000000005e7805 */ /* 0x000fe4000001ff00 */
[----:B------:R-:W-:Y:S02]  /*1420*/  CS2R R96, SRZ ;  /* 0x0000000000607805 */ /* 0x000fe4000001ff00 */
[----:B------:R-:W-:Y:S01]  /*1430*/  CS2R R98, SRZ ;  /* 0x0000000000627805 */ /* 0x000fe2000001ff00 */
        /* <DEDUP_REMOVED lines=9> */
[----:B------:R-:W-:Y:S01]  /*14d0*/  LOP3.LUT R192, R0, 0x1c, RZ, 0xc0, !PT ;  /* 0x0000001c00c07812 */ /* 0x000fe200078ec0ff */
[----:B------:R-:W-:Y:S04]  /*14e0*/  STS.U16 [R3+UR6+0x2200], R66 ;  /* 0x0022004203007988 */ /* 0x000fe80008000406 */
[----:B------:R-:W-:Y:S04]  /*14f0*/  STS.U16 [R3+UR6+0x2400], R68 ;  /* 0x0024004403007988 */ /* 0x000fe80008000406 */
[----:B------:R-:W-:Y:S04]  /*1500*/  STS.U16 [R3+UR6+0x2600], R70 ;  /* 0x0026004603007988 */ /* 0x000fe80008000406 */
[----:B------:R-:W-:Y:S04]  /*1510*/  STS.U16 [R3+UR6+0x2800], R72 ;  /* 0x0028004803007988 */ /* 0x000fe80008000406 */
[----:B------:R-:W-:Y:S04]  /*1520*/  STS.U16 [R3+UR6+0x2a00], R74 ;  /* 0x002a004a03007988 */ /* 0x000fe80008000406 */
[----:B------:R-:W-:Y:S04]  /*1530*/  STS.U16 [R3+UR6+0x2c00], R76 ;  /* 0x002c004c03007988 */ /* 0x000fe80008000406 */
[----:B------:R-:W-:Y:S04]  /*1540*/  STS.U16 [R3+UR6+0x3000], R79 ;  /* 0x0030004f03007988 */ /* 0x000fe80008000406 */
[----:B------:R0:W-:Y:S02]  /*1550*/  STS.U16 [R3+UR6+0x2e00], R78 ;  /* 0x002e004e03007988 */ /* 0x0001e40008000406 */
[----:B0-----:R-:W-:-:S02]  /*1560*/  CS2R R78, SRZ ;  /* 0x00000000004e7805 */ /* 0x001fc4000001ff00 */
[----:B------:R-:W-:Y:S04]  /*1570*/  STS.U16 [R3+UR6+0x3200], R80 ;  /* 0x0032005003007988 */ /* 0x000fe80008000406 */
[----:B------:R0:W-:Y:S04]  /*1580*/  STS.U16 [R3+UR6+0x3400], R81 ;  /* 0x0034005103007988 */ /* 0x0001e80008000406 */
[----:B------:R-:W-:Y:S04]  /*1590*/  STS.U16 [R3+UR6+0x3600], R82 ;  /* 0x0036005203007988 */ /* 0x000fe80008000406 */
[----:B------:R1:W-:Y:S01]  /*15a0*/  STS.U16 [R3+UR6+0x3800], R83 ;  /* 0x0038005303007988 */ /* 0x0003e20008000406 */
[----:B0-----:R-:W-:-:S03]  /*15b0*/  CS2R R80, SRZ ;  /* 0x0000000000507805 */ /* 0x001fc6000001ff00 */
[----:B------:R-:W-:Y:S04]  /*15c0*/  STS.U16 [R3+UR6+0x3a00], R42 ;  /* 0x003a002a03007988 */ /* 0x000fe80008000406 */
[----:B------:R0:W-:Y:S04]  /*15d0*/  STS.U16 [R3+UR6+0x3c00], R84 ;  /* 0x003c005403007988 */ /* 0x0001e80008000406 */
[----:B------:R4:W-:Y:S01]  /*15e0*/  STS.U16 [R3+UR6+0x3e00], R24 ;  /* 0x003e001803007988 */ /* 0x0009e20008000406 */
[----:B-1----:R-:W-:-:S03]  /*15f0*/  CS2R R82, SRZ ;  /* 0x0000000000527805 */ /* 0x002fc6000001ff00 */
[----:B------:R1:W-:Y:S04]  /*1600*/  STS.U16 [R28+UR6+0x100], R6 ;  /* 0x000100061c007988 */ /* 0x0003e80008000406 */
[----:B------:R5:W-:Y:S01]  /*1610*/  STS.U16 [R28+UR6+0x300], R9 ;  /* 0x000300091c007988 */ /* 0x000be20008000406 */
[----:B0-----:R-:W-:-:S03]  /*1620*/  CS2R R84, SRZ ;  /* 0x0000000000547805 */ /* 0x001fc6000001ff00 */
[----:B------:R-:W-:Y:S01]  /*1630*/  STS.U16 [R28+UR6+0x500], R29 ;  /* 0x0005001d1c007988 */ /* 0x000fe20008000406 */
[----:B----4-:R-:W-:-:S03]  /*1640*/  IMAD.MOV.U32 R3, RZ, RZ, -0x800000 ;  /* 0xff800000ff037424 */ /* 0x010fc600078e00ff */
[----:B------:R-:W-:Y:S01]  /*1650*/  STS.U16 [R28+UR6+0x700], R33 ;  /* 0x000700211c007988 */ /* 0x000fe20008000406 */
[----:B-1----:R-:W-:-:S03]  /*1660*/  MOV R6, 0x3f800000 ;  /* 0x3f80000000067802 */ /* 0x002fc60000000f00 */
[----:B------:R-:W-:Y:S01]  /*1670*/  STS.U16 [R28+UR6+0x900], R37 ;  /* 0x000900251c007988 */ /* 0x000fe20008000406 */
[----:B-----5:R-:W-:-:S03]  /*1680*/  IMAD.MOV.U32 R9, RZ, RZ, 0x3f800000 ;  /* 0x3f800000ff097424 */ /* 0x020fc600078e00ff */
        /* <DEDUP_REMOVED lines=11> */
[----:B------:R0:W-:Y:S04]  /*1740*/  STS.U16 [R28+UR6+0x2100], R65 ;  /* 0x002100411c007988 */ /* 0x0001e80008000406 */
[----:B------:R1:W-:Y:S04]  /*1750*/  STS.U16 [R28+UR6+0x2300], R67 ;  /* 0x002300431c007988 */ /* 0x0003e80008000406 */
[----:B------:R-:W-:Y:S04]  /*1760*/  STS.U16 [R28+UR6+0x2500], R69 ;  /* 0x002500451c007988 */ /* 0x000fe80008000406 */
[----:B------:R-:W-:Y:S01]  /*1770*/  STS.U16 [R28+UR6+0x2700], R71 ;  /* 0x002700471c007988 */ /* 0x000fe20008000406 */
[----:B0-----:R-:W-:-:S03]  /*1780*/  CS2R R64, SRZ ;  /* 0x0000000000407805 */ /* 0x001fc6000001ff00 */
[----:B------:R0:W-:Y:S01]  /*1790*/  STS.U16 [R28+UR6+0x2900], R73 ;  /* 0x002900491c007988 */ /* 0x0001e20008000406 */
[----:B-1----:R-:W-:-:S03]  /*17a0*/  CS2R R66, SRZ ;  /* 0x0000000000427805 */ /* 0x002fc6000001ff00 */
[----:B------:R1:W-:Y:S04]  /*17b0*/  STS.U16 [R28+UR6+0x2b00], R75 ;  /* 0x002b004b1c007988 */ /* 0x0003e80008000406 */
[----:B------:R4:W-:Y:S04]  /*17c0*/  STS.U16 [R28+UR6+0x2d00], R77 ;  /* 0x002d004d1c007988 */ /* 0x0009e80008000406 */
[----:B------:R-:W-:Y:S01]  /*17d0*/  STS.U16 [R28+UR6+0x2f00], R32 ;  /* 0x002f00201c007988 */ /* 0x000fe20008000406 */
[----:B0-----:R-:W-:-:S03]  /*17e0*/  CS2R R72, SRZ ;  /* 0x0000000000487805 */ /* 0x001fc6000001ff00 */
[----:B------:R-:W-:Y:S01]  /*17f0*/  STS.U16 [R28+UR6+0x3100], R26 ;  /* 0x0031001a1c007988 */ /* 0x000fe20008000406 */
[----:B-1----:R-:W-:-:S03]  /*1800*/  CS2R R74, SRZ ;  /* 0x00000000004a7805 */ /* 0x002fc6000001ff00 */
[----:B------:R-:W-:Y:S01]  /*1810*/  STS.U16 [R28+UR6+0x3300], R14 ;  /* 0x0033000e1c007988 */ /* 0x000fe20008000406 */
[----:B----4-:R-:W-:-:S03]  /*1820*/  CS2R R76, SRZ ;  /* 0x00000000004c7805 */ /* 0x010fc6000001ff00 */
[----:B--2---:R-:W-:Y:S04]  /*1830*/  STS.U16 [R28+UR6+0x3500], R16 ;  /* 0x003500101c007988 */ /* 0x004fe80008000406 */
[----:B---3--:R-:W-:Y:S04]  /*1840*/  STS.U16 [R28+UR6+0x3700], R18 ;  /* 0x003700121c007988 */ /* 0x008fe80008000406 */
[----:B------:R-:W-:Y:S04]  /*1850*/  STS.U16 [R28+UR6+0x3900], R20 ;  /* 0x003900141c007988 */ /* 0x000fe80008000406 */
[----:B------:R-:W-:Y:S04]  /*1860*/  STS.U16 [R28+UR6+0x3b00], R22 ;  /* 0x003b00161c007988 */ /* 0x000fe80008000406 */
[----:B------:R-:W-:Y:S04]  /*1870*/  STS.U16 [R28+UR6+0x3d00], R10 ;  /* 0x003d000a1c007988 */ /* 0x000fe80008000406 */
[----:B------:R0:W-:Y:S02]  /*1880*/  STS.U16 [R28+UR6+0x3f00], R12 ;  /* 0x003f000c1c007988 */ /* 0x0001e40008000406 */
[----:B0-----:R-:W-:Y:S01]  /*1890*/  LOP3.LUT R12, R0, 0x7f, RZ, 0xc0, !PT ;  /* 0x0000007f000c7812 */ /* 0x001fe200078ec0ff */
[----:B------:R-:W-:Y:S06]  /*18a0*/  @!P0 BRA `(.L_x_0) ;  /* 0x0000005400088947 */ /* 0x000fec0003800000 */
[----:B------:R-:W0:Y:S01]  /*18b0*/  LDC R41, c[0x0][0x268] ;  /* 0x00009a00ff297b82 */ /* 0x000e220000000800 */
[----:B------:R-:W-:Y:S01]  /*18c0*/  LEA.HI R2, R192, 0x18, RZ, 0x1e ;  /* 0x00000018c0027811 */ /* 0x000fe200078ff0ff */
[----:B------:R-:W-:Y:S01]  /*18d0*/  IMAD.SHL.U32 R3, R0, 0x2, RZ ;  /* 0x0000000200037824 */ /* 0x000fe200078e00ff */
[C---:B------:R-:W-:Y:S01]  /*18e0*/  LEA.HI R194, R192.reuse, 0x10, RZ, 0x1e ;  /* 0x00000010c0c27811 */ /* 0x040fe200078ff0ff */
[----:B------:R-:W-:Y:S01]  /*18f0*/  ULDC.64 UR4, c[0x0][0x260] ;  /* 0x0000980000047ab9 */ /* 0x000fe20000000a00 */
[C---:B------:R-:W-:Y:S01]  /*1900*/  LEA.HI R4, R192.reuse, 0x8, RZ, 0x1e ;  /* 0x00000008c0047811 */ /* 0x040fe200078ff0ff */
[C---:B------:R-:W-:Y:S01]  /*1910*/  IMAD.IADD R195, R193.reuse, 0x1, R2 ;  /* 0x00000001c1c37824 */ /* 0x040fe200078e0202 */
[----:B------:R-:W-:Y:S01]  /*1920*/  LEA.HI R192, R192, R193, RZ, 0x1e ;  /* 0x000000c1c0c07211 */ /* 0x000fe200078ff0ff */
[----:B------:R-:W1:Y:S01]  /*1930*/  LDC.64 R6, c[0x0][0x250] ;  /* 0x00009400ff067b82 */ /* 0x000e620000000a00 */
[C---:B------:R-:W-:Y:S01]  /*1940*/  IMAD.IADD R194, R193.reuse, 0x1, R194 ;  /* 0x00000001c1c27824 */ /* 0x040fe200078e02c2 */
[C---:B------:R-:W-:Y:S01]  /*1950*/  LOP3.LUT R11, R0.reuse, 0x7, RZ, 0xc0, !PT ;  /* 0x00000007000b7812 */ /* 0x040fe200078ec0ff */
[----:B------:R-:W-:Y:S01]  /*1960*/  IMAD.IADD R193, R193, 0x1, R4 ;  /* 0x00000001c1c17824 */ /* 0x000fe200078e0204 */
[C---:B------:R-:W-:Y:S01]  /*1970*/  LOP3.LUT R2, R0.reuse, 0x60, RZ, 0xc0, !PT ;  /* 0x0000006000027812 */ /* 0x040fe200078ec0ff */
[----:B------:R-:W-:Y:S01]  /*1980*/  IMAD.SHL.U32 R4, R0, 0x8, RZ ;  /* 0x0000000800047824 */ /* 0x000fe200078e00ff */
[----:B------:R-:W-:Y:S01]  /*1990*/  UIMAD UR4, UR7, UR4, URZ ;  /* 0x00000004070472a4 */ /* 0x000fe2000f8e023f */
[----:B------:R-:W-:Y:S01]  /*19a0*/  IMAD.SHL.U32 R10, R11, 0x40, RZ ;  /* 0x000000400b0a7824 */ /* 0x000fe200078e00ff */
[----:B------:R-:W2:Y:S01]  /*19b0*/  LDC R37, c[0x0][0x258] ;  /* 0x00009600ff257b82 */ /* 0x000ea20000000800 */
[----:B------:R-:W-:Y:S01]  /*19c0*/  SHF.R.U32.HI R5, RZ, 0x1, R2 ;  /* 0x00000001ff057819 */ /* 0x000fe20000011602 */
[----:B------:R-:W-:Y:S01]  /*19d0*/  IMAD R16, R2, 0x8, R11 ;  /* 0x0000000802107824 */ /* 0x000fe200078e020b */
[----:B------:R-:W-:-:S02]  /*19e0*/  LOP3.LUT R4, R4, 0x30, RZ, 0xc0, !PT ;  /* 0x0000003004047812 */ /* 0x000fc400078ec0ff */
[----:B------:R-:W-:Y:S02]  /*19f0*/  CS2R R72, SRZ ;  /* 0x0000000000487805 */ /* 0x000fe4000001ff00 */
[----:B------:R-:W-:Y:S01]  /*1a00*/  LEA R2, R2, UR6, 0x4 ;  /* 0x0000000602027c11 */ /* 0x000fe2000f8e20ff */
[----:B------:R-:W-:Y:S01]  /*1a10*/  IMAD.SHL.U32 R16, R16, 0x10, RZ ;  /* 0x0000001010107824 */ /* 0x000fe200078e00ff */
[----:B------:R-:W-:Y:S01]  /*1a20*/  LOP3.LUT R17, R4, 0x30, R3, 0x78, !PT ;  /* 0x0000003004117812 */ /* 0x000fe200078e7803 */
[----:B0-----:R-:W-:Y:S01]  /*1a30*/  IMAD R8, R8, R41, RZ ;  /* 0x0000002908087224 */ /* 0x001fe200078e02ff */
[----:B------:R-:W0:Y:S01]  /*1a40*/  LDC.64 R34, c[0x0][0x218] ;  /* 0x00008600ff227b82 */ /* 0x000e220000000a00 */
[----:B------:R-:W-:Y:S02]  /*1a50*/  LOP3.LUT R5, R4, R5, RZ, 0x3c, !PT ;  /* 0x0000000504057212 */ /* 0x000fe400078e3cff */
[----:B------:R-:W-:Y:S01]  /*1a60*/  CS2R R74, SRZ ;  /* 0x00000000004a7805 */ /* 0x000fe2000001ff00 */
[----:B------:R-:W-:Y:S01]  /*1a70*/  IMAD R9, R41, 0x4, R8 ;  /* 0x0000000429097824 */ /* 0x000fe200078e0208 */
[----:B------:R-:W-:-:S02]  /*1a80*/  LOP3.LUT R4, R10, R4, RZ, 0xfc, !PT ;  /* 0x000000040a047212 */ /* 0x000fc400078efcff */
[----:B------:R-:W-:Y:S02]  /*1a90*/  CS2R R128, SRZ ;  /* 0x0000000000807805 */ /* 0x000fe4000001ff00 */
[----:B------:R-:W-:Y:S01]  /*1aa0*/  IADD3 R10, R10, R2, R17 ;  /* 0x000000020a0a7210 */ /* 0x000fe20007ffe011 */
[----:B-1----:R-:W-:Y:S01]  /*1ab0*/  IMAD R6, R6, UR7, RZ ;  /* 0x0000000706067c24 */ /* 0x002fe2000f8e02ff */
[----:B------:R-:W-:Y:S01]  /*1ac0*/  LEA R13, R41, R9, 0x2 ;  /* 0x00000009290d7211 */ /* 0x000fe200078e10ff */
[----:B------:R-:W1:Y:S01]  /*1ad0*/  LDC.64 R38, c[0x0][0x220] ;  /* 0x00008800ff267b82 */ /* 0x000e620000000a00 */
[----:B------:R-:W-:Y:S01]  /*1ae0*/  LOP3.LUT R2, R0, 0x1f, RZ, 0xc0, !PT ;  /* 0x0000001f00027812 */ /* 0x000fe200078ec0ff */
[----:B------:R-:W-:Y:S01]  /*1af0*/  IMAD R57, R7, 0x5, RZ ;  /* 0x0000000507397824 */ /* 0x000fe200078e02ff */
[----:B------:R-:W-:Y:S01]  /*1b00*/  LOP3.LUT R16, R16, 0x30, R3, 0x78, !PT ;  /* 0x0000003010107812 */ /* 0x000fe200078e7803 */
[----:B------:R-:W-:Y:S01]  /*1b10*/  IMAD R14, R41, 0x4, R13 ;  /* 0x00000004290e7824 */ /* 0x000fe200078e020d */
[----:B------:R-:W-:Y:S01]  /*1b20*/  LEA R252, R2, UR6, 0x6 ;  /* 0x0000000602fc7c11 */ /* 0x000fe2000f8e30ff */
[----:B------:R-:W-:Y:S01]  /*1b30*/  IMAD R55, R7, 0x6, RZ ;  /* 0x0000000607377824 */ /* 0x000fe200078e02ff */
[----:B------:R-:W-:Y:S01]  /*1b40*/  LOP3.LUT R17, R4, 0x10, R3, 0x78, !PT ;  /* 0x0000001004117812 */ /* 0x000fe200078e7803 */
[C---:B------:R-:W-:Y:S01]  /*1b50*/  IMAD R15, R41.reuse, 0x4, R14 ;  /* 0x00000004290f7824 */ /* 0x040fe200078e020e */
[----:B------:R-:W-:Y:S01]  /*1b60*/  LOP3.LUT P6, RZ, R0, 0x3, RZ, 0xc0, !PT ;  /* 0x0000000300ff7812 */ /* 0x000fe200078cc0ff */
[----:B------:R-:W-:Y:S01]  /*1b70*/  IMAD R3, R2, UR5, RZ ;  /* 0x0000000502037c24 */ /* 0x000fe2000f8e02ff */
[----:B------:R-:W-:Y:S01]  /*1b80*/  LOP3.LUT R2, R0, 0x10, RZ, 0xc0, !PT ;  /* 0x0000001000027812 */ /* 0x000fe200078ec0ff */
[----:B--2---:R-:W-:Y:S01]  /*1b90*/  IMAD R0, R12, R37, RZ ;  /* 0x000000250c007224 */ /* 0x004fe200078e02ff */
[----:B------:R-:W-:Y:S01]  /*1ba0*/  LEA R20, R41, R15, 0x2 ;  /* 0x0000000f29147211 */ /* 0x000fe200078e10ff */
[----:B------:R-:W-:Y:S01]  /*1bb0*/  USHF.L.U32 UR5, UR4, 0x1, URZ ;  /* 0x0000000104057899 */ /* 0x000fe2000800063f */
[----:B------:R-:W-:Y:S01]  /*1bc0*/  IMAD.IADD R252, R5, 0x1, R252 ;  /* 0x0000000105fc7824 */ /* 0x000fe200078e02fc */
[----:B0-----:R-:W-:Y:S01]  /*1bd0*/  LEA R19, P0, R6, R34, 0x1 ;  /* 0x0000002206137211 */ /* 0x001fe200078008ff */
[----:B------:R-:W-:Y:S01]  /*1be0*/  IMAD R12, R2, 0x20, R17 ;  /* 0x00000020020c7824 */ /* 0x000fe200078e0211 */
[----:B------:R-:W-:Y:S01]  /*1bf0*/  SHF.L.U32 R5, R3, 0x1, RZ ;  /* 0x0000000103057819 */ /* 0x000fe200000006ff */
[----:B------:R-:W-:Y:S01]  /*1c00*/  IMAD R21, R41, 0x4, R20 ;  /* 0x0000000429157824 */ /* 0x000fe200078e0214 */
[----:B------:R-:W-:Y:S01]  /*1c10*/  LEA.HI.X.SX32 R35, R6, R35, 0x1, P0 ;  /* 0x0000002306237211 */ /* 0x000fe200000f0eff */
[----:B------:R-:W-:Y:S01]  /*1c20*/  IMAD R2, R37, 0x80, R0 ;  /* 0x0000008025027824 */ /* 0x000fe200078e0200 */
[----:B------:R-:W-:Y:S01]  /*1c30*/  SHF.L.U32 R59, R7, 0x2, RZ ;  /* 0x00000002073b7819 */ /* 0x000fe200000006ff */
[----:B------:R-:W-:Y:S01]  /*1c40*/  IMAD R11, R11, 0x200, R16 ;  /* 0x000002000b0b7824 */ /* 0x000fe200078e0210 */
[----:B------:R-:W-:Y:S01]  /*1c50*/  LEA R22, R41, R21, 0x2 ;  /* 0x0000001529167211 */ /* 0x000fe200078e10ff */
[----:B------:R-:W-:Y:S01]  /*1c60*/  IMAD.HI R4, R3, 0x2, RZ ;  /* 0x0000000203047827 */ /* 0x000fe200078e02ff */
[----:B-1----:R-:W-:Y:S01]  /*1c70*/  IADD3 R157, P2, P3, R5, UR5, R38 ;  /* 0x00000005059d7c10 */ /* 0x002fe2000fb5e026 */
[----:B------:R-:W-:Y:S01]  /*1c80*/  UIMAD.WIDE UR4, UR4, 0x2, URZ ;  /* 0x00000002040478a5 */ /* 0x000fe2000f8e023f */
[----:B------:R-:W-:Y:S01]  /*1c90*/  LEA R23, R41, R22, 0x2 ;  /* 0x0000001629177211 */ /* 0x000fe200078e10ff */
[C---:B------:R-:W-:Y:S01]  /*1ca0*/  IMAD R53, R7.reuse, 0x7, RZ ;  /* 0x0000000707357824 */ /* 0x040fe200078e02ff */
[----:B------:R-:W-:Y:S01]  /*1cb0*/  LEA R16, P0, R0, R19, 0x1 ;  /* 0x0000001300107211 */ /* 0x000fe200078008ff */
[----:B------:R-:W-:Y:S01]  /*1cc0*/  IMAD.SHL.U32 R49, R7, 0x8, RZ ;  /* 0x0000000807317824 */ /* 0x000fe200078e00ff */
[----:B------:R-:W-:Y:S01]  /*1cd0*/  LEA R24, R41, R23, 0x2 ;  /* 0x0000001729187211 */ /* 0x000fe200078e10ff */
[C---:B------:R-:W-:Y:S01]  /*1ce0*/  IMAD R40, R7.reuse, 0x15, RZ ;  /* 0x0000001507287824 */ /* 0x040fe200078e02ff */
[----:B------:R-:W-:Y:S01]  /*1cf0*/  LEA R18, P1, R2, R19, 0x1 ;  /* 0x0000001302127211 */ /* 0x000fe200078208ff */
[----:B------:R-:W-:Y:S01]  /*1d00*/  IMAD R48, R7, 0x1b, RZ ;  /* 0x0000001b07307824 */ /* 0x000fe200078e02ff */
[-C--:B------:R-:W-:Y:S01]  /*1d10*/  LEA.HI.X.SX32 R17, R0, R35.reuse, 0x1, P0 ;  /* 0x0000002300117211 */ /* 0x080fe200000f0eff */
[----:B------:R-:W-:Y:S01]  /*1d20*/  IMAD R25, R41, 0x4, R24 ;  /* 0x0000000429197824 */ /* 0x000fe200078e0218 */
[----:B------:R-:W-:Y:S01]  /*1d30*/  LEA.HI.X.SX32 R19, R2, R35, 0x1, P1 ;  /* 0x0000002302137211 */ /* 0x000fe200008f0eff */
[----:B------:R-:W-:Y:S01]  /*1d40*/  IMAD R50, R7, 0x1c, RZ ;  /* 0x0000001c07327824 */ /* 0x000fe200078e02ff */
[----:B------:R-:W-:Y:S01]  /*1d50*/  IADD3.X R35, R4, UR5, R39, P2, P3 ;  /* 0x0000000504237c10 */ /* 0x000fe200097e6427 */
[----:B------:R-:W-:Y:S01]  /*1d60*/  IMAD.WIDE R68, R59, 0x2, R16 ;  /* 0x000000023b447825 */ /* 0x000fe200078e0210 */
[----:B------:R-:W-:-:S02]  /*1d70*/  LEA R26, R41, R25, 0x2 ;  /* 0x00000019291a7211 */ /* 0x000fc400078e10ff */
[----:B------:R-:W-:Y:S02]  /*1d80*/  CS2R R130, SRZ ;  /* 0x0000000000827805 */ /* 0x000fe4000001ff00 */
[CC--:B------:R-:W-:Y:S01]  /*1d90*/  LEA R46, P0, R8.reuse, R157.reuse, 0x1 ;  /* 0x0000009d082e7211 */ /* 0x0c0fe200078008ff */
[----:B------:R-:W-:Y:S01]  /*1da0*/  IMAD.WIDE R60, R59, 0x2, R18 ;  /* 0x000000023b3c7825 */ /* 0x000fe200078e0212 */
[----:B------:R-:W-:Y:S02]  /*1db0*/  LEA R42, P2, R13, R157, 0x1 ;  /* 0x0000009d0d2a7211 */ /* 0x000fe400078408ff */
[----:B------:R-:W-:Y:S02]  /*1dc0*/  CS2R R120, SRZ ;  /* 0x0000000000787805 */ /* 0x000fe4000001ff00 */
[-C--:B------:R-:W-:Y:S01]  /*1dd0*/  LEA.HI.X.SX32 R47, R8, R35.reuse, 0x1, P0 ;  /* 0x00000023082f7211 */ /* 0x080fe200000f0eff */
[----:B------:R-:W-:Y:S01]  /*1de0*/  IMAD R27, R41, 0x4, R26 ;  /* 0x00000004291b7824 */ /* 0x000fe200078e021a */
[----:B------:R-:W-:Y:S01]  /*1df0*/  LEA.HI.X.SX32 R43, R13, R35, 0x1, P2 ;  /* 0x000000230d2b7211 */ /* 0x000fe200010f0eff */
[----:B------:R-:W-:Y:S01]  /*1e00*/  IMAD.WIDE R62, R57, 0x2, R16 ;  /* 0x00000002393e7825 */ /* 0x000fe200078e0210 */
[----:B------:R-:W-:Y:S01]  /*1e10*/  LEA R44, P1, R9, R157, 0x1 ;  /* 0x0000009d092c7211 */ /* 0x000fe200078208ff */
[----:B------:R0:W-:Y:S01]  /*1e20*/  STL.64 [R1+0xb0], R46 ;  /* 0x0000b02e01007387 */ /* 0x0001e20000100a00 */
[----:B------:R-:W-:Y:S01]  /*1e30*/  LEA R28, R41, R27, 0x2 ;  /* 0x0000001b291c7211 */ /* 0x000fe200078e10ff */
[----:B------:R-:W-:Y:S01]  /*1e40*/  IMAD R51, R7, 0x1d, RZ ;  /* 0x0000001d07337824 */ /* 0x000fe200078e02ff */
[----:B------:R-:W-:Y:S01]  /*1e50*/  LEA.HI.X.SX32 R45, R9, R35, 0x1, P1 ;  /* 0x00000023092d7211 */ /* 0x000fe200008f0eff */
[----:B------:R1:W-:Y:S01]  /*1e60*/  STL.64 [R1+0xa0], R42 ;  /* 0x0000a02a01007387 */ /* 0x0003e20000100a00 */
[-C--:B------:R-:W-:Y:S01]  /*1e70*/  LEA R38, P1, R15, R157.reuse, 0x1 ;  /* 0x0000009d0f267211 */ /* 0x080fe200078208ff */
[----:B------:R-:W-:Y:S01]  /*1e80*/  IMAD R29, R41, 0x4, R28 ;  /* 0x00000004291d7824 */ /* 0x000fe200078e021c */
[C---:B------:R-:W-:Y:S01]  /*1e90*/  LEA R36, P2, R20.reuse, R157, 0x1 ;  /* 0x0000009d14247211 */ /* 0x040fe200078408ff */
[----:B------:R2:W-:Y:S01]  /*1ea0*/  STL.64 [R1+0xa8], R44 ;  /* 0x0000a82c01007387 */ /* 0x0005e20000100a00 */
[----:B------:R-:W-:Y:S01]  /*1eb0*/  LEA.HI.X.SX32 R39, R15, R35, 0x1, P1 ;  /* 0x000000230f277211 */ /* 0x000fe200008f0eff */
[----:B------:R-:W-:Y:S01]  /*1ec0*/  IMAD R52, R7, 0x1e, RZ ;  /* 0x0000001e07347824 */ /* 0x000fe200078e02ff */
[----:B------:R-:W-:Y:S01]  /*1ed0*/  LEA R30, R41, R29, 0x2 ;  /* 0x0000001d291e7211 */ /* 0x000fe200078e10ff */
[C---:B0-----:R-:W-:Y:S01]  /*1ee0*/  IMAD R46, R7.reuse, 0x19, RZ ;  /* 0x00000019072e7824 */ /* 0x041fe200078e02ff */
[----:B------:R-:W-:Y:S01]  /*1ef0*/  LEA.HI.X.SX32 R37, R20, R35, 0x1, P2 ;  /* 0x0000002314257211 */ /* 0x000fe200010f0eff */
[----:B------:R-:W-:Y:S01]  /*1f00*/  IMAD R47, R7, 0x1a, RZ ;  /* 0x0000001a072f7824 */ /* 0x000fe200078e02ff */
[----:B------:R-:W-:Y:S01]  /*1f10*/  LEA R31, R41, R30, 0x2 ;  /* 0x0000001e291f7211 */ /* 0x000fe200078e10ff */
[----:B------:R-:W-:Y:S01]  /*1f20*/  IMAD R54, R7, 0x1f, RZ ;  /* 0x0000001f07367824 */ /* 0x000fe200078e02ff */
[----:B-1----:R-:W-:-:S02]  /*1f30*/  LEA R42, P0, R14, R157, 0x1 ;  /* 0x0000009d0e2a7211 */ /* 0x002fc400078008ff */
[----:B------:R-:W-:Y:S02]  /*1f40*/  CS2R R122, SRZ ;  /* 0x00000000007a7805 */ /* 0x000fe4000001ff00 */
[----:B------:R-:W-:Y:S01]  /*1f50*/  LOP3.LUT R58, R12, 0x20, RZ, 0x3c, !PT ;  /* 0x000000200c3a7812 */ /* 0x000fe200078e3cff */
[----:B------:R-:W-:Y:S01]  /*1f60*/  IMAD R32, R41, 0x4, R31 ;  /* 0x0000000429207824 */ /* 0x000fe200078e021f */
[----:B------:R-:W-:Y:S01]  /*1f70*/  LEA.HI.X.SX32 R43, R14, R35, 0x1, P0 ;  /* 0x000000230e2b7211 */ /* 0x000fe200000f0eff */
[----:B------:R-:W-:Y:S01]  /*1f80*/  IMAD.WIDE R58, R57, 0x2, R18 ;  /* 0x00000002393a7825 */ /* 0x000fe200078e0212 */
[----:B------:R-:W-:Y:S02]  /*1f90*/  LEA R14, P2, R23, R157, 0x1 ;  /* 0x0000009d170e7211 */ /* 0x000fe400078408ff */
[----:B------:R-:W-:Y:S02]  /*1fa0*/  CS2R R108, SRZ ;  /* 0x00000000006c7805 */ /* 0x000fe4000001ff00 */
[----:B------:R-:W-:Y:S01]  /*1fb0*/  LOP3.LUT R56, R11, 0x40, RZ, 0x3c, !PT ;  /* 0x000000400b387812 */ /* 0x000fe200078e3cff */
[----:B------:R-:W-:Y:S01]  /*1fc0*/  IMAD R33, R41, 0x4, R32 ;  /* 0x0000000429217824 */ /* 0x000fe200078e0220 */
[----:B------:R0:W-:Y:S01]  /*1fd0*/  STL.64 [R1+0x98], R42 ;  /* 0x0000982a01007387 */ /* 0x0001e20000100a00 */
[----:B------:R-:W-:Y:S01]  /*1fe0*/  LEA.HI.X.SX32 R15, R23, R35, 0x1, P2 ;  /* 0x00000023170f7211 */ /* 0x000fe200010f0eff */
[----:B------:R-:W-:Y:S01]  /*1ff0*/  IMAD.WIDE R56, R55, 0x2, R18 ;  /* 0x0000000237387825 */ /* 0x000fe200078e0212 */
[----:B------:R-:W-:Y:S01]  /*2000*/  LEA R20, P2, R26, R157, 0x1 ;  /* 0x0000009d1a147211 */ /* 0x000fe200078408ff */
[----:B------:R1:W-:Y:S01]  /*2010*/  STL.64 [R1+0x90], R38 ;  /* 0x0000902601007387 */ /* 0x0003e20000100a00 */
[----:B------:R-:W-:Y:S01]  /*2020*/  CS2R R110, SRZ ;  /* 0x00000000006e7805 */ /* 0x000fe2000001ff00 */
[----:B------:R-:W-:Y:S01]  /*2030*/  IMAD R34, R41, 0x4, R33 ;  /* 0x0000000429227824 */ /* 0x000fe200078e0221 */
[----:B------:R-:W-:Y:S01]  /*2040*/  CS2R R112, SRZ ;  /* 0x0000000000707805 */ /* 0x000fe2000001ff00 */
[----:B------:R3:W-:Y:S01]  /*2050*/  STL.64 [R1+0x88], R36 ;  /* 0x0000882401007387 */ /* 0x0007e20000100a00 */
[----:B--2---:R-:W-:Y:S01]  /*2060*/  IMAD R45, R7, 0x9, RZ ;  /* 0x00000009072d7824 */ /* 0x004fe200078e02ff */
[----:B------:R-:W-:-:S02]  /*2070*/  CS2R R114, SRZ ;  /* 0x0000000000727805 */ /* 0x000fc4000001ff00 */
[----:B------:R-:W-:Y:S01]  /*2080*/  LEA R5, R41, R34, 0x2 ;  /* 0x0000002229057211 */ /* 0x000fe200078e10ff */
[----:B------:R-:W-:Y:S01]  /*2090*/  STL.64 [R1+0x70], R14 ;  /* 0x0000700e01007387 */ /* 0x000fe20000100a00 */
[C---:B0-----:R-:W-:Y:S01]  /*20a0*/  IMAD R42, R7.reuse, 0x16, RZ ;  /* 0x00000016072a7824 */ /* 0x041fe200078e02ff */
[----:B------:R-:W-:Y:S01]  /*20b0*/  CS2R R116, SRZ ;  /* 0x0000000000747805 */ /* 0x000fe2000001ff00 */
[----:B------:R-:W-:Y:S01]  /*20c0*/  IMAD R43, R7, 0x17, RZ ;  /* 0x00000017072b7824 */ /* 0x000fe200078e02ff */
[-C--:B-1----:R-:W-:Y:S01]  /*20d0*/  LEA R38, P0, R21, R157.reuse, 0x1 ;  /* 0x0000009d15267211 */ /* 0x082fe200078008ff */
[----:B------:R-:W-:Y:S01]  /*20e0*/  IMAD R6, R41, 0x4, R5 ;  /* 0x0000000429067824 */ /* 0x000fe200078e0205 */
[----:B------:R-:W-:Y:S01]  /*20f0*/  CS2R R118, SRZ ;  /* 0x0000000000767805 */ /* 0x000fe2000001ff00 */
[----:B------:R-:W-:Y:S01]  /*2100*/  IMAD R44, R7, 0x18, RZ ;  /* 0x00000018072c7824 */ /* 0x000fe200078e02ff */
[----:B---3--:R-:W-:Y:S02]  /*2110*/  LEA R36, P1, R22, R157, 0x1 ;  /* 0x0000009d16247211 */ /* 0x008fe400078208ff */
[----:B------:R-:W-:-:S02]  /*2120*/  CS2R R124, SRZ ;  /* 0x00000000007c7805 */ /* 0x000fc4000001ff00 */
[----:B------:R-:W-:Y:S02]  /*2130*/  LEA R0, R41, R6, 0x2 ;  /* 0x0000000629007211 */ /* 0x000fe400078e10ff */
[----:B------:R-:W-:Y:S02]  /*2140*/  CS2R R126, SRZ ;  /* 0x00000000007e7805 */ /* 0x000fe4000001ff00 */
[-C--:B------:R-:W-:Y:S02]  /*2150*/  LEA.HI.X.SX32 R39, R21, R35.reuse, 0x1, P0 ;  /* 0x0000002315277211 */ /* 0x080fe400000f0eff */
[----:B------:R-:W-:Y:S02]  /*2160*/  CS2R R64, SRZ ;  /* 0x0000000000407805 */ /* 0x000fe4000001ff00 */
[-C--:B------:R-:W-:Y:S01]  /*2170*/  LEA.HI.X.SX32 R37, R22, R35.reuse, 0x1, P1 ;  /* 0x0000002316257211 */ /* 0x080fe200008f0eff */
[----:B------:R-:W-:Y:S01]  /*2180*/  IMAD R2, R41, 0x4, R0 ;  /* 0x0000000429027824 */ /* 0x000fe200078e0200 */
[----:B------:R-:W-:Y:S01]  /*2190*/  LEA.HI.X.SX32 R21, R26, R35, 0x1, P2 ;  /* 0x000000231a157211 */ /* 0x000fe200010f0eff */
[----:B------:R0:W-:Y:S01]  /*21a0*/  STL.64 [R1+0x80], R38 ;  /* 0x0000802601007387 */ /* 0x0001e20000100a00 */
[----:B------:R-:W-:Y:S01]  /*21b0*/  LEA R22, P2, R29, R157, 0x1 ;  /* 0x0000009d1d167211 */ /* 0x000fe200078408ff */
[----:B------:R-:W-:Y:S01]  /*21c0*/  IMAD R3, R41, 0x4, R2 ;  /* 0x0000000429037824 */ /* 0x000fe200078e0202 */
[----:B------:R-:W-:Y:S01]  /*21d0*/  CS2R R66, SRZ ;  /* 0x0000000000427805 */ /* 0x000fe2000001ff00 */
[----:B------:R1:W-:Y:S01]  /*21e0*/  STL.64 [R1+0x78], R36 ;  /* 0x0000782401007387 */ /* 0x0003e20000100a00 */
[----:B------:R-:W-:-:S02]  /*21f0*/  LEA.HI.X.SX32 R23, R29, R35, 0x1, P2 ;  /* 0x000000231d177211 */ /* 0x000fc400010f0eff */
[----:B------:R-:W-:Y:S02]  /*2200*/  CS2R R76, SRZ ;  /* 0x00000000004c7805 */ /* 0x000fe4000001ff00 */
[C---:B------:R-:W-:Y:S01]  /*2210*/  LEA R4, R41.reuse, R3, 0x2 ;  /* 0x0000000329047211 */ /* 0x040fe200078e10ff */
[----:B------:R2:W-:Y:S01]  /*2220*/  STL.64 [R1+0x58], R20 ;  /* 0x0000581401007387 */ /* 0x0005e20000100a00 */
[----:B------:R-:W-:Y:S02]  /*2230*/  CS2R R78, SRZ ;  /* 0x00000000004e7805 */ /* 0x000fe4000001ff00 */
[----:B------:R-:W-:Y:S02]  /*2240*/  CS2R R92, SRZ ;  /* 0x00000000005c7805 */ /* 0x000fe4000001ff00 */
[----:B------:R-:W-:Y:S01]  /*2250*/  CS2R R94, SRZ ;  /* 0x00000000005e7805 */ /* 0x000fe2000001ff00 */
[----:B------:R-:W-:Y:S01]  /*2260*/  IMAD R8, R41, 0x4, R4 ;  /* 0x0000000429087824 */ /* 0x000fe200078e0204 */
[----:B0-----:R-:W-:-:S02]  /*2270*/  LEA R38, P0, R24, R157, 0x1 ;  /* 0x0000009d18267211 */ /* 0x001fc400078008ff */
[----:B------:R-:W-:Y:S02]  /*2280*/  CS2R R80, SRZ ;  /* 0x0000000000507805 */ /* 0x000fe4000001ff00 */
[----:B------:R-:W-:Y:S01]  /*2290*/  CS2R R82, SRZ ;  /* 0x0000000000527805 */ /* 0x000fe2000001ff00 */
[----:B------:R-:W-:Y:S01]  /*22a0*/  IMAD R9, R41, 0x4, R8 ;  /* 0x0000000429097824 */ /* 0x000fe200078e0208 */
[----:B-1----:R-:W-:Y:S02]  /*22b0*/  LEA R36, P1, R25, R157, 0x1 ;  /* 0x0000009d19247211 */ /* 0x002fe400078208ff */
[----:B------:R-:W-:Y:S02]  /*22c0*/  CS2R R96, SRZ ;  /* 0x0000000000607805 */ /* 0x000fe4000001ff00 */
[----:B------:R-:W-:Y:S02]  /*22d0*/  LEA.HI.X.SX32 R39, R24, R35, 0x1, P0 ;  /* 0x0000002318277211 */ /* 0x000fe400000f0eff */
[----:B------:R-:W-:-:S02]  /*22e0*/  CS2R R98, SRZ ;  /* 0x0000000000627805 */ /* 0x000fc4000001ff00 */
[----:B------:R-:W-:Y:S02]  /*22f0*/  LEA R13, R41, R9, 0x2 ;  /* 0x00000009290d7211 */ /* 0x000fe400078e10ff */
[----:B------:R-:W-:Y:S02]  /*2300*/  CS2R R84, SRZ ;  /* 0x0000000000547805 */ /* 0x000fe4000001ff00 */
[----:B------:R-:W-:Y:S01]  /*2310*/  LEA.HI.X.SX32 R37, R25, R35, 0x1, P1 ;  /* 0x0000002319257211 */ /* 0x000fe200008f0eff */
[----:B------:R0:W-:Y:S01]  /*2320*/  STL.64 [R1+0x68], R38 ;  /* 0x0000682601007387 */ /* 0x0001e20000100a00 */
[C---:B------:R-:W-:Y:S01]  /*2330*/  LEA R24, P1, R28.reuse, R157, 0x1 ;  /* 0x0000009d1c187211 */ /* 0x040fe200078208ff */
[C---:B------:R-:W-:Y:S01]  /*2340*/  IMAD R14, R41.reuse, 0x4, R13 ;  /* 0x00000004290e7824 */ /* 0x040fe200078e020d */
[----:B------:R-:W-:Y:S01]  /*2350*/  CS2R R86, SRZ ;  /* 0x0000000000567805 */ /* 0x000fe2000001ff00 */
[----:B------:R1:W-:Y:S01]  /*2360*/  STL.64 [R1+0x60], R36 ;  /* 0x0000602401007387 */ /* 0x0003e20000100a00 */
[----:B------:R-:W-:Y:S01]  /*2370*/  LEA.HI.X.SX32 R25, R28, R35, 0x1, P1 ;  /* 0x000000231c197211 */ /* 0x000fe200008f0eff */
[----:B------:R-:W-:Y:S01]  /*2380*/  IMAD R15, R41, 0x4, R14 ;  /* 0x00000004290f7824 */ /* 0x000fe200078e020e */
[----:B------:R-:W-:Y:S01]  /*2390*/  LEA R26, P1, R31, R157, 0x1 ;  /* 0x0000009d1f1a7211 */ /* 0x000fe200078208ff */
[----:B------:R3:W-:Y:S01]  /*23a0*/  STL.64 [R1+0x40], R22 ;  /* 0x0000401601007387 */ /* 0x0007e20000100a00 */
[----:B------:R-:W-:-:S02]  /*23b0*/  CS2R R100, SRZ ;  /* 0x0000000000647805 */ /* 0x000fc4000001ff00 */
[----:B------:R-:W-:Y:S02]  /*23c0*/  CS2R R102, SRZ ;  /* 0x0000000000667805 */ /* 0x000fe4000001ff00 */
[----:B--2---:R-:W-:Y:S01]  /*23d0*/  LEA R20, R41, R15, 0x2 ;  /* 0x0000000f29147211 */ /* 0x004fe200078e10ff */
[C---:B0-----:R-:W-:Y:S01]  /*23e0*/  IMAD R38, R7.reuse, 0x13, RZ ;  /* 0x0000001307267824 */ /* 0x041fe200078e02ff */
[----:B------:R-:W-:Y:S01]  /*23f0*/  CS2R R88, SRZ ;  /* 0x0000000000587805 */ /* 0x000fe2000001ff00 */
[----:B------:R-:W-:Y:S01]  /*2400*/  IMAD R39, R7, 0x14, RZ ;  /* 0x0000001407277824 */ /* 0x000fe200078e02ff */
[----:B------:R-:W-:Y:S02]  /*2410*/  CS2R R90, SRZ ;  /* 0x00000000005a7805 */ /* 0x000fe4000001ff00 */
[----:B-1----:R-:W-:Y:S01]  /*2420*/  LEA R36, P0, R27, R157, 0x1 ;  /* 0x0000009d1b247211 */ /* 0x002fe200078008ff */
[----:B------:R-:W-:Y:S01]  /*2430*/  IMAD R21, R41, 0x4, R20 ;  /* 0x0000000429157824 */ /* 0x000fe200078e0214 */
[----:B------:R-:W-:-:S02]  /*2440*/  CS2R R104, SRZ ;  /* 0x0000000000687805 */ /* 0x000fc4000001ff00 */
[----:B------:R-:W-:Y:S02]  /*2450*/  CS2R R106, SRZ ;  /* 0x00000000006a7805 */ /* 0x000fe4000001ff00 */
[-C--:B------:R-:W-:Y:S01]  /*2460*/  LEA.HI.X.SX32 R37, R27, R35.reuse, 0x1, P0 ;  /* 0x000000231b257211 */ /* 0x080fe200000f0eff */
[----:B---3--:R-:W-:Y:S01]  /*2470*/  IMAD R22, R41, 0x4, R21 ;  /* 0x0000000429167824 */ /* 0x008fe200078e0215 */
[----:B------:R-:W-:Y:S01]  /*2480*/  LEA.HI.X.SX32 R27, R31, R35, 0x1, P1 ;  /* 0x000000231f1b7211 */ /* 0x000fe200008f0eff */
[----:B------:R-:W-:Y:S01]  /*2490*/  UMOV UR4, URZ ;  /* 0x0000003f00047c82 */ /* 0x000fe20008000000 */
[C---:B------:R-:W-:Y:S01]  /*24a0*/  LEA R28, P1, R34.reuse, R157, 0x1 ;  /* 0x0000009d221c7211 */ /* 0x040fe200078208ff */
[----:B------:R0:W-:Y:S01]  /*24b0*/  STL.64 [R1+0x50], R36 ;  /* 0x0000502401007387 */ /* 0x0001e20000100a00 */
[----:B------:R-:W-:Y:S01]  /*24c0*/  LEA R23, R41, R22, 0x2 ;  /* 0x0000001629177211 */ /* 0x000fe200078e10ff */
[----:B------:R-:W-:Y:S01]  /*24d0*/  UMOV UR5, URZ ;  /* 0x0000003f00057c82 */ /* 0x000fe20008000000 */
[----:B------:R-:W-:Y:S01]  /*24e0*/  LEA.HI.X.SX32 R29, R34, R35, 0x1, P1 ;  /* 0x00000023221d7211 */ /* 0x000fe200008f0eff */
[----:B------:R1:W-:Y:S01]  /*24f0*/  STL.64 [R1+0x48], R24 ;  /* 0x0000481801007387 */ /* 0x0003e20000100a00 */
[----:B------:R-:W-:Y:S01]  /*2500*/  IMAD R34, R7, 0x11, RZ ;  /* 0x0000001107227824 */ /* 0x000fe200078e02ff */
[----:B------:R-:W-:Y:S01]  /*2510*/  ULDC UR11, c[0x0][0x238] ;  /* 0x00008e00000b7ab9 */ /* 0x000fe20000000800 */
[----:B0-----:R-:W-:-:S02]  /*2520*/  LEA R36, P0, R30, R157, 0x1 ;  /* 0x0000009d1e247211 */ /* 0x001fc400078008ff */
[----:B-1----:R-:W-:Y:S02]  /*2530*/  LEA R24, P2, R32, R157, 0x1 ;  /* 0x0000009d20187211 */ /* 0x002fe400078408ff */
[-C--:B------:R-:W-:Y:S02]  /*2540*/  LEA.HI.X.SX32 R37, R30, R35.reuse, 0x1, P0 ;  /* 0x000000231e257211 */ /* 0x080fe400000f0eff */
[----:B------:R-:W-:Y:S02]  /*2550*/  LEA.HI.X.SX32 R25, R32, R35, 0x1, P2 ;  /* 0x0000002320197211 */ /* 0x000fe400010f0eff */
[C---:B------:R-:W-:Y:S02]  /*2560*/  LEA R30, P0, R33.reuse, R157, 0x1 ;  /* 0x0000009d211e7211 */ /* 0x040fe400078008ff */
[----:B------:R-:W-:Y:S01]  /*2570*/  MOV R32, 0xff800000 ;  /* 0xff80000000207802 */ /* 0x000fe20000000f00 */
[----:B------:R0:W-:Y:S01]  /*2580*/  STL.64 [R1+0x28], R24 ;  /* 0x0000281801007387 */ /* 0x0001e20000100a00 */
[----:B------:R-:W-:Y:S01]  /*2590*/  LEA.HI.X.SX32 R31, R33, R35, 0x1, P0 ;  /* 0x00000023211f7211 */ /* 0x000fe200000f0eff */
[----:B------:R-:W-:-:S02]  /*25a0*/  IMAD.SHL.U32 R33, R7, 0x10, RZ ;  /* 0x0000001007217824 */ /* 0x000fc400078e00ff */
[----:B------:R1:W-:Y:S04]  /*25b0*/  STL.64 [R1+0x38], R36 ;  /* 0x0000382401007387 */ /* 0x0003e80000100a00 */
[----:B------:R2:W-:Y:S01]  /*25c0*/  STL.64 [R1+0x30], R26 ;  /* 0x0000301a01007387 */ /* 0x0005e20000100a00 */
[----:B0-----:R-:W-:-:S03]  /*25d0*/  IMAD R24, R41, 0x4, R23 ;  /* 0x0000000429187824 */ /* 0x001fc600078e0217 */
[----:B------:R0:W-:Y:S01]  /*25e0*/  STL.64 [R1+0x20], R30 ;  /* 0x0000201e01007387 */ /* 0x0001e20000100a00 */
[----:B------:R-:W-:-:S03]  /*25f0*/  IMAD R25, R41, 0x4, R24 ;  /* 0x0000000429197824 */ /* 0x000fc600078e0218 */
[----:B------:R3:W-:Y:S01]  /*2600*/  STL.64 [R1+0x18], R28 ;  /* 0x0000181c01007387 */ /* 0x0007e20000100a00 */
[----:B-1----:R-:W-:Y:S01]  /*2610*/  IMAD R37, R7, 0xb, RZ ;  /* 0x0000000b07257824 */ /* 0x002fe200078e02ff */
[----:B--2---:R-:W-:Y:S01]  /*2620*/  LEA R26, P2, R5, R157, 0x1 ;  /* 0x0000009d051a7211 */ /* 0x004fe200078408ff */
[----:B------:R-:W-:-:S03]  /*2630*/  IMAD.MOV.U32 R36, RZ, RZ, -0x800000 ;  /* 0xff800000ff247424 */ /* 0x000fc600078e00ff */
[----:B------:R-:W-:Y:S02]  /*2640*/  LEA.HI.X.SX32 R27, R5, R35, 0x1, P2 ;  /* 0x00000023051b7211 */ /* 0x000fe400010f0eff */
[----:B------:R-:W-:Y:S02]  /*2650*/  LEA R5, R41, R25, 0x2 ;  /* 0x0000001929057211 */ /* 0x000fe400078e10ff */
[-C--:B0-----:R-:W-:Y:S01]  /*2660*/  LEA R30, P0, R6, R157.reuse, 0x1 ;  /* 0x0000009d061e7211 */ /* 0x081fe200078008ff */
[----:B------:R0:W-:Y:S01]  /*2670*/  STL.64 [R1+0x10], R26 ;  /* 0x0000101a01007387 */ /* 0x0001e20000100a00 */
[-C--:B---3--:R-:W-:Y:S02]  /*2680*/  LEA R28, P1, R0, R157.reuse, 0x1 ;  /* 0x0000009d001c7211 */ /* 0x088fe400078208ff */
[----:B------:R-:W-:Y:S02]  /*2690*/  LEA R250, P2, R2, R157, 0x1 ;  /* 0x0000009d02fa7211 */ /* 0x000fe400078408ff */
[----:B------:R-:W-:-:S02]  /*26a0*/  LEA.HI.X.SX32 R29, R0, R35, 0x1, P1 ;  /* 0x00000023001d7211 */ /* 0x000fc400008f0eff */
[-C--:B------:R-:W-:Y:S02]  /*26b0*/  LEA.HI.X.SX32 R31, R6, R35.reuse, 0x1, P0 ;  /* 0x00000023061f7211 */ /* 0x080fe400000f0eff */
[----:B------:R-:W-:Y:S02]  /*26c0*/  LEA.HI.X.SX32 R251, R2, R35, 0x1, P2 ;  /* 0x0000002302fb7211 */ /* 0x000fe400010f0eff */
[-C--:B------:R-:W-:Y:S01]  /*26d0*/  LEA R248, P0, R3, R157.reuse, 0x1 ;  /* 0x0000009d03f87211 */ /* 0x080fe200078008ff */
[----:B0-----:R-:W-:Y:S01]  /*26e0*/  IMAD R26, R41, 0x4, R5 ;  /* 0x00000004291a7824 */ /* 0x001fe200078e0205 */
[C---:B------:R-:W-:Y:S01]  /*26f0*/  LEA R246, P1, R4.reuse, R157, 0x1 ;  /* 0x0000009d04f67211 */ /* 0x040fe200078208ff */
[----:B------:R-:W-:Y:S01]  /*2700*/  STL.64 [R1+0x8], R30 ;  /* 0x0000081e01007387 */ /* 0x000fe20000100a00 */
[-C--:B------:R-:W-:Y:S01]  /*2710*/  LEA.HI.X.SX32 R249, R3, R35.reuse, 0x1, P0 ;  /* 0x0000002303f97211 */ /* 0x080fe200000f0eff */
[----:B------:R-:W-:Y:S01]  /*2720*/  IMAD R0, R41, 0x4, R26 ;  /* 0x0000000429007824 */ /* 0x000fe200078e021a */
[----:B------:R-:W-:Y:S01]  /*2730*/  LEA.HI.X.SX32 R247, R4, R35, 0x1, P1 ;  /* 0x0000002304f77211 */ /* 0x000fe200008f0eff */
[----:B------:R-:W-:Y:S01]  /*2740*/  STL.64 [R1], R28 ;  /* 0x0000001c01007387 */ /* 0x000fe20000100a00 */
[----:B------:R-:W-:-:S02]  /*2750*/  LEA R242, P2, R8, R157, 0x1 ;  /* 0x0000009d08f27211 */ /* 0x000fc400078408ff */
[----:B------:R-:W-:Y:S01]  /*2760*/  LEA R2, R41, R0, 0x2 ;  /* 0x0000000029027211 */ /* 0x000fe200078e10ff */
[----:B------:R-:W-:Y:S01]  /*2770*/  STL.64 [R1+0x270], R68 ;  /* 0x0002704401007387 */ /* 0x000fe20000100a00 */
[----:B------:R-:W-:Y:S02]  /*2780*/  LEA.HI.X.SX32 R243, R8, R35, 0x1, P2 ;  /* 0x0000002308f37211 */ /* 0x000fe400010f0eff */
[-C--:B------:R-:W-:Y:S01]  /*2790*/  LEA R240, P0, R9, R157.reuse, 0x1 ;  /* 0x0000009d09f07211 */ /* 0x080fe200078008ff */
[----:B------:R-:W-:Y:S01]  /*27a0*/  IMAD R3, R41, 0x4, R2 ;  /* 0x0000000429037824 */ /* 0x000fe200078e0202 */
[----:B------:R-:W-:Y:S01]  /*27b0*/  LEA R234, P1, R13, R157, 0x1 ;  /* 0x0000009d0dea7211 */ /* 0x000fe200078208ff */
[----:B------:R0:W-:Y:S01]  /*27c0*/  STL.64 [R1+0x268], R60 ;  /* 0x0002683c01007387 */ /* 0x0001e20000100a00 */
[-C--:B------:R-:W-:Y:S01]  /*27d0*/  LEA.HI.X.SX32 R241, R9, R35.reuse, 0x1, P0 ;  /* 0x0000002309f17211 */ /* 0x080fe200000f0eff */
[----:B------:R-:W-:Y:S01]  /*27e0*/  IMAD R4, R41, 0x4, R3 ;  /* 0x0000000429047824 */ /* 0x000fe200078e0203 */
[----:B------:R-:W-:Y:S01]  /*27f0*/  LEA.HI.X.SX32 R235, R13, R35, 0x1, P1 ;  /* 0x000000230deb7211 */ /* 0x000fe200008f0eff */
[----:B------:R-:W-:Y:S01]  /*2800*/  STL.64 [R1+0x260], R62 ;  /* 0x0002603e01007387 */ /* 0x000fe20000100a00 */
[----:B------:R-:W-:-:S02]  /*2810*/  LEA R222, P1, R20, R157, 0x1 ;  /* 0x0000009d14de7211 */ /* 0x000fc400078208ff */
[----:B------:R-:W-:Y:S01]  /*2820*/  LEA R6, R41, R4, 0x2 ;  /* 0x0000000429067211 */ /* 0x000fe200078e10ff */
[----:B------:R1:W-:Y:S01]  /*2830*/  STL.64 [R1+0x258], R58 ;  /* 0x0002583a01007387 */ /* 0x0003e20000100a00 */
[-C--:B------:R-:W-:Y:S02]  /*2840*/  LEA R230, P2, R14, R157.reuse, 0x1 ;  /* 0x0000009d0ee67211 */ /* 0x080fe400078408ff */
[----:B------:R-:W-:Y:S01]  /*2850*/  LEA R226, P0, R15, R157, 0x1 ;  /* 0x0000009d0fe27211 */ /* 0x000fe200078008ff */
[----:B------:R-:W-:Y:S01]  /*2860*/  IMAD R8, R41, 0x4, R6 ;  /* 0x0000000429087824 */ /* 0x000fe200078e0206 */
[-C--:B------:R-:W-:Y:S01]  /*2870*/  LEA.HI.X.SX32 R223, R20, R35.reuse, 0x1, P1 ;  /* 0x0000002314df7211 */ /* 0x080fe200008f0eff */
[----:B0-----:R-:W-:Y:S01]  /*2880*/  IMAD.WIDE R60, R55, 0x2, R16 ;  /* 0x00000002373c7825 */ /* 0x001fe200078e0210 */
[----:B------:R-:W-:Y:S02]  /*2890*/  LEA.HI.X.SX32 R231, R14, R35, 0x1, P2 ;  /* 0x000000230ee77211 */ /* 0x000fe400010f0eff */
[----:B------:R-:W-:Y:S01]  /*28a0*/  LEA R210, P1, R23, R157, 0x1 ;  /* 0x0000009d17d27211 */ /* 0x000fe200078208ff */
[----:B------:R-:W-:Y:S01]  /*28b0*/  IMAD R9, R41, 0x4, R8 ;  /* 0x0000000429097824 */ /* 0x000fe200078e0208 */
[----:B------:R-:W-:Y:S01]  /*28c0*/  LEA.HI.X.SX32 R227, R15, R35, 0x1, P0 ;  /* 0x000000230fe37211 */ /* 0x000fe200000f0eff */
[----:B-1----:R-:W-:Y:S01]  /*28d0*/  IMAD.WIDE R58, R53, 0x2, R16 ;  /* 0x00000002353a7825 */ /* 0x002fe200078e0210 */
[----:B------:R-:W-:Y:S01]  /*28e0*/  LEA R214, P0, R22, R157, 0x1 ;  /* 0x0000009d16d67211 */ /* 0x000fe200078008ff */
[----:B------:R0:W-:Y:S01]  /*28f0*/  STL.64 [R1+0x250], R60 ;  /* 0x0002503c01007387 */ /* 0x0001e20000100a00 */
[----:B------:R-:W-:-:S02]  /*2900*/  LEA R13, R41, R9, 0x2 ;  /* 0x00000009290d7211 */ /* 0x000fc400078e10ff */
[----:B------:R-:W-:Y:S01]  /*2910*/  LEA.HI.X.SX32 R211, R23, R35, 0x1, P1 ;  /* 0x0000002317d37211 */ /* 0x000fe200008f0eff */
[----:B------:R1:W-:Y:S01]  /*2920*/  STL.64 [R1+0x248], R56 ;  /* 0x0002483801007387 */ /* 0x0003e20000100a00 */
[----:B------:R-:W-:Y:S01]  /*2930*/  LEA R198, P1, R5, R157, 0x1 ;  /* 0x0000009d05c67211 */ /* 0x000fe200078208ff */
[----:B------:R-:W-:Y:S01]  /*2940*/  IMAD R14, R41, 0x4, R13 ;  /* 0x00000004290e7824 */ /* 0x000fe200078e020d */
[----:B------:R-:W-:Y:S01]  /*2950*/  LEA.HI.X.SX32 R215, R22, R35, 0x1, P0 ;  /* 0x0000002316d77211 */ /* 0x000fe200000f0eff */
[----:B------:R2:W-:Y:S01]  /*2960*/  STL.64 [R1+0x240], R58 ;  /* 0x0002403a01007387 */ /* 0x0005e20000100a00 */
[-C--:B------:R-:W-:Y:S01]  /*2970*/  LEA R218, P2, R21, R157.reuse, 0x1 ;  /* 0x0000009d15da7211 */ /* 0x080fe200078408ff */
[----:B------:R-:W-:Y:S01]  /*2980*/  IMAD R15, R41, 0x4, R14 ;  /* 0x00000004290f7824 */ /* 0x000fe200078e020e */
[----:B------:R-:W-:Y:S01]  /*2990*/  LEA R202, P0, R25, R157, 0x1 ;  /* 0x0000009d19ca7211 */ /* 0x000fe200078008ff */
[----:B0-----:R-:W-:Y:S01]  /*29a0*/  IMAD.WIDE R60, R53, 0x2, R18 ;  /* 0x00000002353c7825 */ /* 0x001fe200078e0212 */
[----:B------:R-:W-:-:S02]  /*29b0*/  LEA.HI.X.SX32 R199, R5, R35, 0x1, P1 ;  /* 0x0000002305c77211 */ /* 0x000fc400008f0eff */
[----:B------:R-:W-:Y:S01]  /*29c0*/  LEA R5, R41, R15, 0x2 ;  /* 0x0000000f29057211 */ /* 0x000fe200078e10ff */
[----:B-1----:R-:W-:Y:S01]  /*29d0*/  IMAD.WIDE R56, R49, 0x2, R16 ;  /* 0x0000000231387825 */ /* 0x002fe200078e0210 */
[-C--:B------:R-:W-:Y:S01]  /*29e0*/  LEA.HI.X.SX32 R219, R21, R35.reuse, 0x1, P2 ;  /* 0x0000002315db7211 */ /* 0x080fe200010f0eff */
[----:B------:R0:W-:Y:S01]  /*29f0*/  STL.64 [R1+0x238], R60 ;  /* 0x0002383c01007387 */ /* 0x0001e20000100a00 */
[----:B------:R-:W-:Y:S01]  /*2a00*/  LEA.HI.X.SX32 R203, R25, R35, 0x1, P0 ;  /* 0x0000002319cb7211 */ /* 0x000fe200000f0eff */
[----:B------:R-:W-:Y:S01]  /*2a10*/  IMAD R23, R41, 0x4, R5 ;  /* 0x0000000429177824 */ /* 0x000fe200078e0205 */
[-C--:B------:R-:W-:Y:S01]  /*2a20*/  LEA R206, P2, R24, R157.reuse, 0x1 ;  /* 0x0000009d18ce7211 */ /* 0x080fe200078408ff */
[----:B--2---:R-:W-:Y:S01]  /*2a30*/  IMAD.WIDE R58, R49, 0x2, R18 ;  /* 0x00000002313a7825 */ /* 0x004fe200078e0212 */
[----:B------:R-:W-:Y:S01]  /*2a40*/  LEA R190, P0, R0, R157, 0x1 ;  /* 0x0000009d00be7211 */ /* 0x000fe200078008ff */
[----:B------:R1:W-:Y:S01]  /*2a50*/  STL.64 [R1+0x230], R56 ;  /* 0x0002303801007387 */ /* 0x0003e20000100a00 */
[----:B------:R-:W-:-:S02]  /*2a60*/  LEA.HI.X.SX32 R207, R24, R35, 0x1, P2 ;  /* 0x0000002318cf7211 */ /* 0x000fc400010f0eff */
[----:B------:R-:W-:Y:S01]  /*2a70*/  LEA.HI.X.SX32 R191, R0, R35, 0x1, P0 ;  /* 0x0000002300bf7211 */ /* 0x000fe200000f0eff */
[----:B------:R-:W-:Y:S01]  /*2a80*/  IMAD R0, R41, 0x4, R23 ;  /* 0x0000000429007824 */ /* 0x000fe200078e0217 */
[-C--:B------:R-:W-:Y:S01]  /*2a90*/  LEA R196, P2, R26, R157.reuse, 0x1 ;  /* 0x0000009d1ac47211 */ /* 0x080fe200078408ff */
[C---:B0-----:R-:W-:Y:S01]  /*2aa0*/  IMAD.WIDE R60, R45.reuse, 0x2, R16 ;  /* 0x000000022d3c7825 */ /* 0x041fe200078e0210 */
[----:B------:R-:W-:Y:S01]  /*2ab0*/  LEA R188, P1, R2, R157, 0x1 ;  /* 0x0000009d02bc7211 */ /* 0x000fe200078208ff */
[----:B------:R-:W-:Y:S01]  /*2ac0*/  STL.64 [R1+0x228], R58 ;  /* 0x0002283a01007387 */ /* 0x000fe20000100a00 */
[-C--:B------:R-:W-:Y:S02]  /*2ad0*/  LEA.HI.X.SX32 R197, R26, R35.reuse, 0x1, P2 ;  /* 0x000000231ac57211 */ /* 0x080fe400010f0eff */
[----:B------:R-:W-:Y:S01]  /*2ae0*/  LEA.HI.X.SX32 R189, R2, R35, 0x1, P1 ;  /* 0x0000002302bd7211 */ /* 0x000fe200008f0eff */
[----:B-1----:R-:W-:Y:S01]  /*2af0*/  IMAD.WIDE R56, R45, 0x2, R18 ;  /* 0x000000022d387825 */ /* 0x002fe200078e0212 */
[----:B------:R-:W-:Y:S01]  /*2b00*/  LEA R182, P2, R3, R157, 0x1 ;  /* 0x0000009d03b67211 */ /* 0x000fe200078408ff */
[----:B------:R-:W-:Y:S01]  /*2b10*/  STL.64 [R1+0x220], R60 ;  /* 0x0002203c01007387 */ /* 0x000fe20000100a00 */
[----:B------:R-:W-:-:S02]  /*2b20*/  LEA R2, R41, R0, 0x2 ;  /* 0x0000000029027211 */ /* 0x000fc400078e10ff */
[----:B------:R-:W-:Y:S01]  /*2b30*/  LEA.HI.X.SX32 R183, R3, R35, 0x1, P2 ;  /* 0x0000002303b77211 */ /* 0x000fe200010f0eff */
[----:B------:R0:W-:Y:S01]  /*2b40*/  STL.64 [R1+0x218], R56 ;  /* 0x0002183801007387 */ /* 0x0001e20000100a00 */
[-C--:B------:R-:W-:Y:S01]  /*2b50*/  LEA R180, P0, R4, R157.reuse, 0x1 ;  /* 0x0000009d04b47211 */ /* 0x080fe200078008ff */
[C---:B------:R-:W-:Y:S01]  /*2b60*/  IMAD R3, R41.reuse, 0x4, R2 ;  /* 0x0000000429037824 */ /* 0x040fe200078e0202 */
[----:B------:R-:W-:Y:S02]  /*2b70*/  LEA R178, P1, R6, R157, 0x1 ;  /* 0x0000009d06b27211 */ /* 0x000fe400078208ff */
[-C--:B------:R-:W-:Y:S01]  /*2b80*/  LEA.HI.X.SX32 R181, R4, R35.reuse, 0x1, P0 ;  /* 0x0000002304b57211 */ /* 0x080fe200000f0eff */
[----:B------:R-:W-:Y:S01]  /*2b90*/  IMAD R4, R41, 0x4, R3 ;  /* 0x0000000429047824 */ /* 0x000fe200078e0203 */
[----:B------:R-:W-:Y:S02]  /*2ba0*/  LEA.HI.X.SX32 R179, R6, R35, 0x1, P1 ;  /* 0x0000002306b37211 */ /* 0x000fe400008f0eff */
[----:B------:R-:W-:-:S02]  /*2bb0*/  LEA R172, P1, R13, R157, 0x1 ;  /* 0x0000009d0dac7211 */ /* 0x000fc400078208ff */
[C---:B------:R-:W-:Y:S01]  /*2bc0*/  LEA R176, P2, R8.reuse, R157, 0x1 ;  /* 0x0000009d08b07211 */ /* 0x040fe200078408ff */
[----:B0-----:R-:W-:Y:S01]  /*2bd0*/  IMAD.WIDE R56, R37, 0x2, R16 ;  /* 0x0000000225387825 */ /* 0x001fe200078e0210 */
[----:B------:R-:W-:Y:S02]  /*2be0*/  LEA R6, R41, R4, 0x2 ;  /* 0x0000000429067211 */ /* 0x000fe400078e10ff */
[-C--:B------:R-:W-:Y:S01]  /*2bf0*/  LEA.HI.X.SX32 R173, R13, R35.reuse, 0x1, P1 ;  /* 0x000000230dad7211 */ /* 0x080fe200008f0eff */
[----:B------:R-:W-:Y:S01]  /*2c00*/  IMAD.MOV.U32 R13, RZ, RZ, RZ ;  /* 0x000000ffff0d7224 */ /* 0x000fe200078e00ff */
[----:B------:R-:W-:Y:S01]  /*2c10*/  LEA.HI.X.SX32 R177, R8, R35, 0x1, P2 ;  /* 0x0000002308b17211 */ /* 0x000fe200010f0eff */
[----:B------:R-:W-:Y:S01]  /*2c20*/  IMAD R8, R41, 0x4, R6 ;  /* 0x0000000429087824 */ /* 0x000fe200078e0206 */
[-C--:B------:R-:W-:Y:S02]  /*2c30*/  LEA R174, P0, R9, R157.reuse, 0x1 ;  /* 0x0000009d09ae7211 */ /* 0x080fe400078008ff */
[----:B------:R-:W-:-:S02]  /*2c40*/  LEA R20, P1, R5, R157, 0x1 ;  /* 0x0000009d05147211 */ /* 0x000fc400078208ff */
[-C--:B------:R-:W-:Y:S02]  /*2c50*/  LEA.HI.X.SX32 R175, R9, R35.reuse, 0x1, P0 ;  /* 0x0000002309af7211 */ /* 0x080fe400000f0eff */
[----:B------:R-:W-:Y:S01]  /*2c60*/  LEA.HI.X.SX32 R21, R5, R35, 0x1, P1 ;  /* 0x0000002305157211 */ /* 0x000fe200008f0eff */
[----:B------:R-:W-:Y:S01]  /*2c70*/  IMAD R5, R41, 0x4, R8 ;  /* 0x0000000429057824 */ /* 0x000fe200078e0208 */
[CC--:B------:R-:W-:Y:S02]  /*2c80*/  LEA R168, P0, R15.reuse, R157.reuse, 0x1 ;  /* 0x0000009d0fa87211 */ /* 0x0c0fe400078008ff */
[----:B------:R-:W-:Y:S02]  /*2c90*/  LEA R170, P2, R14, R157, 0x1 ;  /* 0x0000009d0eaa7211 */ /* 0x000fe400078408ff */
[----:B------:R-:W-:Y:S02]  /*2ca0*/  LEA.HI.X.SX32 R169, R15, R35, 0x1, P0 ;  /* 0x000000230fa97211 */ /* 0x000fe400000f0eff */
[----:B------:R-:W-:-:S02]  /*2cb0*/  LEA R24, P0, R0, R157, 0x1 ;  /* 0x0000009d00187211 */ /* 0x000fc400078008ff */
[----:B------:R-:W-:Y:S02]  /*2cc0*/  LEA R9, R41, R5, 0x2 ;  /* 0x0000000529097211 */ /* 0x000fe400078e10ff */
[----:B------:R-:W-:Y:S01]  /*2cd0*/  LEA.HI.X.SX32 R171, R14, R35, 0x1, P2 ;  /* 0x000000230eab7211 */ /* 0x000fe200010f0eff */
[----:B------:R-:W-:Y:S01]  /*2ce0*/  IMAD.MOV.U32 R14, RZ, RZ, -0x800000 ;  /* 0xff800000ff0e7424 */ /* 0x000fe200078e00ff */
[-C--:B------:R-:W-:Y:S02]  /*2cf0*/  LEA R22, P2, R23, R157.reuse, 0x1 ;  /* 0x0000009d17167211 */ /* 0x080fe400078408ff */
[----:B------:R-:W-:Y:S02]  /*2d00*/  LEA R26, P1, R2, R157, 0x1 ;  /* 0x0000009d021a7211 */ /* 0x000fe400078208ff */
[-C--:B------:R-:W-:Y:S01]  /*2d10*/  LEA.HI.X.SX32 R25, R0, R35.reuse, 0x1, P0 ;  /* 0x0000002300197211 */ /* 0x080fe200000f0eff */
[----:B------:R-:W-:Y:S01]  /*2d20*/  IMAD R0, R41, 0x4, R9 ;  /* 0x0000000429007824 */ /* 0x000fe200078e0209 */
[----:B------:R-:W-:-:S02]  /*2d30*/  LEA.HI.X.SX32 R23, R23, R35, 0x1, P2 ;  /* 0x0000002317177211 */ /* 0x000fc400010f0eff */
[----:B------:R-:W-:Y:S02]  /*2d40*/  LEA R28, P2, R3, R157, 0x1 ;  /* 0x0000009d031c7211 */ /* 0x000fe400078408ff */
[-C--:B------:R-:W-:Y:S01]  /*2d50*/  LEA.HI.X.SX32 R27, R2, R35.reuse, 0x1, P1 ;  /* 0x00000023021b7211 */ /* 0x080fe200008f0eff */
[----:B------:R-:W-:Y:S01]  /*2d60*/  IMAD R2, R41, 0x4, R0 ;  /* 0x0000000429027824 */ /* 0x000fe200078e0200 */
[----:B------:R-:W-:Y:S02]  /*2d70*/  LEA.HI.X.SX32 R29, R3, R35, 0x1, P2 ;  /* 0x00000023031d7211 */ /* 0x000fe400010f0eff */
[-C--:B------:R-:W-:Y:S02]  /*2d80*/  LEA R142, P2, R8, R157.reuse, 0x1 ;  /* 0x0000009d088e7211 */ /* 0x080fe400078408ff */
[----:B------:R-:W-:Y:S02]  /*2d90*/  LEA R30, P0, R4, R157, 0x1 ;  /* 0x0000009d041e7211 */ /* 0x000fe400078008ff */
[----:B------:R-:W-:-:S02]  /*2da0*/  LEA R3, R41, R2, 0x2 ;  /* 0x0000000229037211 */ /* 0x000fc400078e10ff */
[-C--:B------:R-:W-:Y:S01]  /*2db0*/  LEA.HI.X.SX32 R143, R8, R35.reuse, 0x1, P2 ;  /* 0x00000023088f7211 */ /* 0x080fe200010f0eff */
[----:B------:R-:W-:Y:S01]  /*2dc0*/  IMAD.MOV.U32 R8, RZ, RZ, -0x800000 ;  /* 0xff800000ff087424 */ /* 0x000fe200078e00ff */
[----:B------:R-:W-:Y:S01]  /*2dd0*/  LEA.HI.X.SX32 R31, R4, R35, 0x1, P0 ;  /* 0x00000023041f7211 */ /* 0x000fe200000f0eff */
[C---:B------:R-:W-:Y:S01]  /*2de0*/  IMAD R4, R41.reuse, 0x4, R3 ;  /* 0x0000000429047824 */ /* 0x040fe200078e0203 */
[-C--:B------:R-:W-:Y:S02]  /*2df0*/  LEA R148, P2, R0, R157.reuse, 0x1 ;  /* 0x0000009d00947211 */ /* 0x080fe400078408ff */
[----:B------:R-:W-:Y:S02]  /*2e00*/  LEA R140, P1, R6, R157, 0x1 ;  /* 0x0000009d068c7211 */ /* 0x000fe400078208ff */
[----:B------:R-:W-:Y:S01]  /*2e10*/  LEA.HI.X.SX32 R149, R0, R35, 0x1, P2 ;  /* 0x0000002300957211 */ /* 0x000fe200010f0eff */
[----:B------:R-:W-:Y:S01]  /*2e20*/  IMAD R0, R41, 0x4, R4 ;  /* 0x0000000429007824 */ /* 0x000fe200078e0204 */
[----:B------:R-:W-:Y:S01]  /*2e30*/  LEA R144, P0, R5, R157, 0x1 ;  /* 0x0000009d05907211 */ /* 0x000fe200078008ff */
[----:B------:R-:W-:Y:S01]  /*2e40*/  IMAD R41, R7, 0xa, RZ ;  /* 0x0000000a07297824 */ /* 0x000fe200078e02ff */
[----:B------:R-:W-:-:S02]  /*2e50*/  LEA.HI.X.SX32 R141, R6, R35, 0x1, P1 ;  /* 0x00000023068d7211 */ /* 0x000fc400008f0eff */
[----:B------:R-:W-:Y:S01]  /*2e60*/  LEA.HI.X.SX32 R145, R5, R35, 0x1, P0 ;  /* 0x0000002305917211 */ /* 0x000fe200000f0eff */
[----:B------:R-:W-:Y:S01]  /*2e70*/  IMAD.WIDE R58, R41, 0x2, R16 ;  /* 0x00000002293a7825 */ /* 0x000fe200078e0210 */
[-C--:B------:R-:W-:Y:S02]  /*2e80*/  LEA R146, P1, R9, R157.reuse, 0x1 ;  /* 0x0000009d09927211 */ /* 0x080fe400078208ff */
[C---:B------:R-:W-:Y:S01]  /*2e90*/  LEA R150, P0, R2.reuse, R157, 0x1 ;  /* 0x0000009d02967211 */ /* 0x040fe200078008ff */
[--C-:B------:R-:W-:Y:S01]  /*2ea0*/  IMAD.WIDE R60, R41, 0x2, R18.reuse ;  /* 0x00000002293c7825 */ /* 0x100fe200078e0212 */
[----:B------:R0:W-:Y:S01]  /*2eb0*/  STL.64 [R1+0x210], R58 ;  /* 0x0002103a01007387 */ /* 0x0001e20000100a00 */
[-C--:B------:R-:W-:Y:S02]  /*2ec0*/  LEA.HI.X.SX32 R147, R9, R35.reuse, 0x1, P1 ;  /* 0x0000002309937211 */ /* 0x080fe400008f0eff */
[C---:B------:R-:W-:Y:S01]  /*2ed0*/  IMAD R5, R7.reuse, 0xc, RZ ;  /* 0x0000000c07057824 */ /* 0x040fe200078e02ff */
[----:B------:R-:W-:Y:S01]  /*2ee0*/  LEA.HI.X.SX32 R151, R2, R35, 0x1, P0 ;  /* 0x0000002302977211 */ /* 0x000fe200000f0eff */
[----:B------:R-:W-:Y:S01]  /*2ef0*/  IMAD R2, R7, 0xd, RZ ;  /* 0x0000000d07027824 */ /* 0x000fe200078e02ff */
[CC--:B------:R-:W-:Y:S01]  /*2f00*/  LEA R152, P1, R3.reuse, R157.reuse, 0x1 ;  /* 0x0000009d03987211 */ /* 0x0c0fe200078208ff */
[----:B------:R1:W-:Y:S01]  /*2f10*/  STL.64 [R1+0x208], R60 ;  /* 0x0002083c01007387 */ /* 0x0003e20000100a00 */
[C---:B------:R-:W-:Y:S01]  /*2f20*/  LEA R154, P2, R4.reuse, R157, 0x1 ;  /* 0x0000009d049a7211 */ /* 0x040fe200078408ff */
[----:B------:R-:W-:Y:S01]  /*2f30*/  IMAD.MOV.U32 R9, RZ, RZ, 0x3f800000 ;  /* 0x3f800000ff097424 */ /* 0x000fe200078e00ff */
[-C--:B------:R-:W-:Y:S01]  /*2f40*/  LEA.HI.X.SX32 R153, R3, R35.reuse, 0x1, P1 ;  /* 0x0000002303997211 */ /* 0x080fe200008f0eff */
[----:B------:R2:W-:Y:S01]  /*2f50*/  STL.64 [R1+0x200], R56 ;  /* 0x0002003801007387 */ /* 0x0005e20000100a00 */
[----:B0-----:R-:W-:Y:S01]  /*2f60*/  IMAD.WIDE R58, R37, 0x2, R18 ;  /* 0x00000002253a7825 */ /* 0x001fe200078e0212 */
[----:B------:R-:W-:-:S02]  /*2f70*/  LEA.HI.X.SX32 R155, R4, R35, 0x1, P2 ;  /* 0x00000023049b7211 */ /* 0x000fc400010f0eff */
[C---:B------:R-:W-:Y:S01]  /*2f80*/  LEA R156, P3, R0.reuse, R157, 0x1 ;  /* 0x0000009d009c7211 */ /* 0x040fe200078608ff */
[C---:B------:R-:W-:Y:S01]  /*2f90*/  IMAD R3, R7.reuse, 0xe, RZ ;  /* 0x0000000e07037824 */ /* 0x040fe200078e02ff */
[----:B------:R0:W-:Y:S01]  /*2fa0*/  STL.64 [R1+0x1f8], R58 ;  /* 0x0001f83a01007387 */ /* 0x0001e20000100a00 */
[----:B------:R-:W-:Y:S01]  /*2fb0*/  IMAD R4, R7, 0xf, RZ ;  /* 0x0000000f07047824 */ /* 0x000fe200078e02ff */
[----:B------:R-:W-:Y:S01]  /*2fc0*/  LEA.HI.X.SX32 R157, R0, R35, 0x1, P3 ;  /* 0x00000023009d7211 */ /* 0x000fe200018f0eff */
[C---:B-1----:R-:W-:Y:S01]  /*2fd0*/  IMAD.WIDE R60, R5.reuse, 0x2, R16 ;  /* 0x00000002053c7825 */ /* 0x042fe200078e0210 */
[----:B------:R-:W-:Y:S02]  /*2fe0*/  MOV R15, 0x3f800000 ;  /* 0x3f800000000f7802 */ /* 0x000fe40000000f00 */
[----:B------:R-:W-:Y:S01]  /*2ff0*/  MOV R0, RZ ;  /* 0x000000ff00007202 */ /* 0x000fe20000000f00 */
[----:B--2---:R-:W-:Y:S01]  /*3000*/  IMAD.WIDE R56, R5, 0x2, R18 ;  /* 0x0000000205387825 */ /* 0x004fe200078e0212 */
[----:B------:R1:W-:Y:S01]  /*3010*/  STL.64 [R1+0x1f0], R60 ;  /* 0x0001f03c01007387 */ /* 0x0003e20000100a00 */
[----:B------:R-:W-:-:S02]  /*3020*/  MOV R6, 0x3f800000 ;  /* 0x3f80000000067802 */ /* 0x000fc40000000f00 */
[----:B------:R-:W-:Y:S01]  /*3030*/  IMAD R35, R7, 0x12, RZ ;  /* 0x0000001207237824 */ /* 0x000fe200078e02ff */
[----:B------:R2:W-:Y:S01]  /*3040*/  STL.64 [R1+0x1e8], R56 ;  /* 0x0001e83801007387 */ /* 0x0005e20000100a00 */
[----:B0-----:R-:W-:-:S04]  /*3050*/  IMAD.WIDE R58, R2, 0x2, R16 ;  /* 0x00000002023a7825 */ /* 0x001fc800078e0210 */
[----:B------:R-:W-:Y:S01]  /*3060*/  IMAD.MOV.U32 R7, RZ, RZ, 0x3f800000 ;  /* 0x3f800000ff077424 */ /* 0x000fe200078e00ff */
[----:B------:R0:W-:Y:S01]  /*3070*/  STL.64 [R1+0x1e0], R58 ;  /* 0x0001e03a01007387 */ /* 0x0001e20000100a00 */
[----:B-1----:R-:W-:-:S04]  /*3080*/  IMAD.WIDE R60, R2, 0x2, R18 ;  /* 0x00000002023c7825 */ /* 0x002fc800078e0212 */
[C---:B--2---:R-:W-:Y:S01]  /*3090*/  IMAD.WIDE R56, R3.reuse, 0x2, R16 ;  /* 0x0000000203387825 */ /* 0x044fe200078e0210 */
[----:B------:R-:W-:Y:S04]  /*30a0*/  STL.64 [R1+0x1d8], R60 ;  /* 0x0001d83c01007387 */ /* 0x000fe80000100a00 */
[----:B------:R1:W-:Y:S01]  /*30b0*/  STL.64 [R1+0x1d0], R56 ;  /* 0x0001d03801007387 */ /* 0x0003e20000100a00 */
[----:B0-----:R-:W-:-:S04]  /*30c0*/  IMAD.WIDE R58, R3, 0x2, R18 ;  /* 0x00000002033a7825 */ /* 0x001fc800078e0212 */
[C---:B------:R-:W-:Y:S01]  /*30d0*/  IMAD.WIDE R2, R4.reuse, 0x2, R16 ;  /* 0x0000000204027825 */ /* 0x040fe200078e0210 */
[----:B------:R-:W-:Y:S04]  /*30e0*/  STL.64 [R1+0x1c8], R58 ;  /* 0x0001c83a01007387 */ /* 0x000fe80000100a00 */
[----:B------:R0:W-:Y:S01]  /*30f0*/  STL.64 [R1+0x1c0], R2 ;  /* 0x0001c00201007387 */ /* 0x0001e20000100a00 */
[----:B-1----:R-:W-:-:S04]  /*3100*/  IMAD.WIDE R56, R4, 0x2, R18 ;  /* 0x0000000204387825 */ /* 0x002fc800078e0212 */
[C---:B------:R-:W-:Y:S01]  /*3110*/  IMAD.WIDE R4, R33.reuse, 0x2, R16 ;  /* 0x0000000221047825 */ /* 0x040fe200078e0210 */
[----:B------:R1:W-:Y:S04]  /*3120*/  STL.64 [R1+0x1b8], R56 ;  /* 0x0001b83801007387 */ /* 0x0003e80000100a00 */
[----:B------:R2:W-:Y:S01]  /*3130*/  STL.64 [R1+0x1b0], R4 ;  /* 0x0001b00401007387 */ /* 0x0005e20000100a00 */
[----:B0-----:R-:W-:-:S05]  /*3140*/  IMAD.WIDE R2, R33, 0x2, R18 ;  /* 0x0000000221027825 */ /* 0x001fca00078e0212 */
[----:B------:R0:W-:Y:S01]  /*3150*/  STL.64 [R1+0x1a8], R2 ;  /* 0x0001a80201007387 */ /* 0x0001e20000100a00 */
[----:B-1----:R-:W-:-:S04]  /*3160*/  IMAD.WIDE R56, R34, 0x2, R16 ;  /* 0x0000000222387825 */ /* 0x002fc800078e0210 */
[----:B--2---:R-:W-:Y:S01]  /*3170*/  IMAD.WIDE R4, R34, 0x2, R18 ;  /* 0x0000000222047825 */ /* 0x004fe200078e0212 */
[----:B------:R-:W-:Y:S04]  /*3180*/  STL.64 [R1+0x1a0], R56 ;  /* 0x0001a03801007387 */ /* 0x000fe80000100a00 */
[----:B------:R1:W-:Y:S01]  /*3190*/  STL.64 [R1+0x198], R4 ;  /* 0x0001980401007387 */ /* 0x0003e20000100a00 */
[----:B0-----:R-:W-:-:S04]  /*31a0*/  IMAD.WIDE R2, R35, 0x2, R16 ;  /* 0x0000000223027825 */ /* 0x001fc800078e0210 */
[----:B------:R-:W-:Y:S01]  /*31b0*/  IMAD.WIDE R34, R35, 0x2, R18 ;  /* 0x0000000223227825 */ /* 0x000fe200078e0212 */
[----:B------:R0:W-:Y:S04]  /*31c0*/  STL.64 [R1+0x190], R2 ;  /* 0x0001900201007387 */ /* 0x0001e80000100a00 */
[----:B------:R2:W-:Y:S01]  /*31d0*/  STL.64 [R1+0x188], R34 ;  /* 0x0001882201007387 */ /* 0x0005e20000100a00 */
[----:B-1----:R-:W-:-:S05]  /*31e0*/  IMAD.WIDE R4, R38, 0x2, R16 ;  /* 0x0000000226047825 */ /* 0x002fca00078e0210 */
[----:B------:R1:W-:Y:S01]  /*31f0*/  STL.64 [R1+0x180], R4 ;  /* 0x0001800401007387 */ /* 0x0003e20000100a00 */
[----:B0-----:R-:W-:-:S04]  /*3200*/  IMAD.WIDE R2, R38, 0x2, R18 ;  /* 0x0000000226027825 */ /* 0x001fc800078e0212 */
[C---:B--2---:R-:W-:Y:S01]  /*3210*/  IMAD.WIDE R34, R39.reuse, 0x2, R16 ;  /* 0x0000000227227825 */ /* 0x044fe200078e0210 */
[----:B------:R0:W-:Y:S04]  /*3220*/  STL.64 [R1+0x178], R2 ;  /* 0x0001780201007387 */ /* 0x0001e80000100a00 */
[----:B------:R2:W-:Y:S01]  /*3230*/  STL.64 [R1+0x170], R34 ;  /* 0x0001702201007387 */ /* 0x0005e20000100a00 */
[----:B-1----:R-:W-:-:S05]  /*3240*/  IMAD.WIDE R4, R39, 0x2, R18 ;  /* 0x0000000227047825 */ /* 0x002fca00078e0212 */
[----:B------:R1:W-:Y:S01]  /*3250*/  STL.64 [R1+0x168], R4 ;  /* 0x0001680401007387 */ /* 0x0003e20000100a00 */
[----:B0-----:R-:W-:-:S04]  /*3260*/  IMAD.WIDE R2, R40, 0x2, R16 ;  /* 0x0000000228027825 */ /* 0x001fc800078e0210 */
[----:B--2---:R-:W-:Y:S01]  /*3270*/  IMAD.WIDE R34, R40, 0x2, R18 ;  /* 0x0000000228227825 */ /* 0x004fe200078e0212 */
        /* <DEDUP_REMOVED lines=40> */
[----:B0-----:R-:W-:-:S05]  /*3500*/  IMAD.WIDE R2, R54, 0x2, R18 ;  /* 0x0000000236027825 */ /* 0x001fca00078e0212 */
[----:B------:R2:W-:Y:S02]  /*3510*/  STL.64 [R1+0xb8], R2 ;  /* 0x0000b80201007387 */ /* 0x0005e40000100a00 */
.L_x_1:
[----:B--2---:R-:W2:Y:S04]  /*3520*/  LDL.64 R34, [R1+0x268] ;  /* 0x0002680001227983 */ /* 0x004ea80000100a00 */
[----:B------:R-:W3:Y:S04]  /*3530*/  LDL.64 R42, [R1+0x258] ;  /* 0x00025800012a7983 */ /* 0x000ee80000100a00 */
[----:B------:R-:W4:Y:S04]  /*3540*/  LDL.64 R46, [R1+0x250] ;  /* 0x00025000012e7983 */ /* 0x000f280000100a00 */
[----:B------:R-:W5:Y:S04]  /*3550*/  LDL.64 R38, [R1+0x270] ;  /* 0x0002700001267983 */ /* 0x000f680000100a00 */
[----:B------:R-:W4:Y:S04]  /*3560*/  LDL.64 R48, [R1+0x260] ;  /* 0x0002600001307983 */ /* 0x000f280000100a00 */
[----:B------:R-:W4:Y:S04]  /*3570*/  LDL.64 R132, [R1+0x238] ;  /* 0x0002380001847983 */ /* 0x000f280000100a00 */
[----:B------:R-:W4:Y:S04]  /*3580*/  LDL.64 R52, [R1+0x240] ;  /* 0x0002400001347983 */ /* 0x000f280000100a00 */
[----:B------:R-:W4:Y:S04]  /*3590*/  LDL.64 R70, [R1+0x228] ;  /* 0x0002280001467983 */ /* 0x000f280000100a00 */
[----:B------:R-:W4:Y:S04]  /*35a0*/  LDL.64 R134, [R1+0x248] ;  /* 0x0002480001867983 */ /* 0x000f280000100a00 */
[----:B------:R-:W4:Y:S04]  /*35b0*/  LDL.64 R44, [R1+0x230] ;  /* 0x00023000012c7983 */ /* 0x000f280000100a00 */
[----:B------:R-:W4:Y:S04]  /*35c0*/  LDL.64 R60, [R1+0x210] ;  /* 0x00021000013c7983 */ /* 0x000f280000100a00 */
[----:B------:R-:W4:Y:S04]  /*35d0*/  LDL.64 R62, [R1+0x218] ;  /* 0x00021800013e7983 */ /* 0x000f280000100a00 */
[----:B------:R-:W4:Y:S01]  /*35e0*/  LDL.64 R68, [R1+0x220] ;  /* 0x0002200001447983 */ /* 0x000f220000100a00 */
[----:B------:R-:W-:-:S03]  /*35f0*/  IMAD.WIDE R4, R13, 0x2, R16 ;  /* 0x000000020d047825 */ /* 0x000fc600078e0210 */
        /* <DEDUP_REMOVED lines=8> */
[----:B------:R-:W4:Y:S04]  /*3680*/  LDG.E.U16 R2, desc[UR12][R2.64] ;  /* 0x0000000c02027981 */ /* 0x000f28000c1e1500 */
        /* <DEDUP_REMOVED lines=13> */
[----:B--2---:R-:W-:-:S04]  /*3760*/  IMAD.WIDE R34, R13, 0x2, R34 ;  /* 0x000000020d227825 */ /* 0x004fc800078e0222 */
[C---:B---3--:R-:W-:Y:S01]  /*3770*/  IMAD.WIDE R42, R13.reuse, 0x2, R42 ;  /* 0x000000020d2a7825 */ /* 0x048fe200078e022a */
[----:B------:R4:W2:Y:S03]  /*3780*/  LDG.E.U16 R54, desc[UR12][R34.64] ;  /* 0x0000000c22367981 */ /* 0x0008a6000c1e1500 */
[C---:B-----5:R-:W-:Y:S02]  /*3790*/  IMAD.WIDE R40, R13.reuse, 0x2, R38 ;  /* 0x000000020d287825 */ /* 0x060fe400078e0226 */
[----:B------:R0:W3:Y:S02]  /*37a0*/  LDG.E.U16 R39, desc[UR12][R4.64] ;  /* 0x0000000c04277981 */ /* 0x0000e4000c1e1500 */
[C---:B----4-:R-:W-:Y:S02]  /*37b0*/  IMAD.WIDE R34, R13.reuse, 0x2, R46 ;  /* 0x000000020d227825 */ /* 0x050fe400078e022e */
[----:B------:R-:W4:Y:S04]  /*37c0*/  LDL.64 R46, [R1+0x1f8] ;  /* 0x0001f800012e7983 */ /* 0x000f280000100a00 */
[----:B------:R-:W5:Y:S01]  /*37d0*/  LDG.E.U16 R55, desc[UR12][R40.64] ;  /* 0x0000000c28377981 */ /* 0x000f62000c1e1500 */
[----:B0-----:R-:W-:-:S03]  /*37e0*/  IMAD.WIDE R4, R13, 0x2, R48 ;  /* 0x000000020d047825 */ /* 0x001fc600078e0230 */
[----:B------:R-:W2:Y:S04]  /*37f0*/  LDG.E.U16 R48, desc[UR12][R42.64] ;  /* 0x0000000c2a307981 */ /* 0x000ea8000c1e1500 */
[----:B------:R-:W2:Y:S04]  /*3800*/  LDG.E.U16 R49, desc[UR12][R4.64] ;  /* 0x0000000c04317981 */ /* 0x000ea8000c1e1500 */
[----:B------:R0:W2:Y:S02]  /*3810*/  LDG.E.U16 R43, desc[UR12][R34.64] ;  /* 0x0000000c222b7981 */ /* 0x0000a4000c1e1500 */
[----:B0-----:R-:W-:-:S02]  /*3820*/  IMAD.WIDE R34, R13, 0x2, R132 ;  /* 0x000000020d227825 */ /* 0x001fc400078e0284 */
[----:B------:R-:W3:Y:S02]  /*3830*/  LDL.64 R132, [R1+0x1c8] ;  /* 0x0001c80001847983 */ /* 0x000ee40000100a00 */
[C---:B------:R-:W-:Y:S02]  /*3840*/  IMAD.WIDE R4, R13.reuse, 0x2, R52 ;  /* 0x000000020d047825 */ /* 0x040fe400078e0234 */
[----:B------:R-:W5:Y:S04]  /*3850*/  LDL.64 R52, [R1+0x1e8] ;  /* 0x0001e80001347983 */ /* 0x000f680000100a00 */
[----:B------:R0:W2:Y:S01]  /*3860*/  LDG.E.U16 R37, desc[UR12][R4.64] ;  /* 0x0000000c04257981 */ /* 0x0000a2000c1e1500 */
[----:B------:R-:W-:-:S03]  /*3870*/  IMAD.WIDE R40, R13, 0x2, R134 ;  /* 0x000000020d287825 */ /* 0x000fc600078e0286 */
[----:B------:R-:W2:Y:S01]  /*3880*/  LDL.64 R134, [R1+0x1d0] ;  /* 0x0001d00001867983 */ /* 0x000ea20000100a00 */
[----:B------:R-:W-:-:S03]  /*3890*/  IMAD.WIDE R44, R13, 0x2, R44 ;  /* 0x000000020d2c7825 */ /* 0x000fc600078e022c */
[----:B------:R1:W2:Y:S01]  /*38a0*/  LDG.E.U16 R42, desc[UR12][R40.64] ;  /* 0x0000000c282a7981 */ /* 0x0002a2000c1e1500 */
[----:B0-----:R-:W-:-:S03]  /*38b0*/  IMAD.WIDE R4, R13, 0x2, R70 ;  /* 0x000000020d047825 */ /* 0x001fc600078e0246 */
[----:B------:R-:W2:Y:S04]  /*38c0*/  LDL.64 R70, [R1+0x1c0] ;  /* 0x0001c00001467983 */ /* 0x000ea80000100a00 */
[----:B------:R0:W2:Y:S01]  /*38d0*/  LDG.E.U16 R3, desc[UR12][R44.64] ;  /* 0x0000000c2c037981 */ /* 0x0000a2000c1e1500 */
[----:B-1----:R-:W-:-:S03]  /*38e0*/  IMAD.WIDE R40, R13, 0x2, R62 ;  /* 0x000000020d287825 */ /* 0x002fc600078e023e */
[----:B------:R-:W2:Y:S01]  /*38f0*/  LDG.E.U16 R35, desc[UR12][R34.64] ;  /* 0x0000000c22237981 */ /* 0x000ea2000c1e1500 */
[----:B------:R-:W-:-:S03]  /*3900*/  IMAD.WIDE R158, R13, 0x2, R68 ;  /* 0x000000020d9e7825 */ /* 0x000fc600078e0244 */
[----:B------:R1:W2:Y:S01]  /*3910*/  LDG.E.U16 R69, desc[UR12][R40.64] ;  /* 0x0000000c28457981 */ /* 0x0002a2000c1e1500 */
[----:B0-----:R-:W-:-:S03]  /*3920*/  IMAD.WIDE R44, R13, 0x2, R60 ;  /* 0x000000020d2c7825 */ /* 0x001fc600078e023c */
[----:B------:R-:W2:Y:S01]  /*3930*/  LDL.64 R60, [R1+0x1b8] ;  /* 0x0001b800013c7983 */ /* 0x000ea20000100a00 */
[----:B------:R-:W-:-:S03]  /*3940*/  IMAD.WIDE R50, R13, 0x2, R50 ;  /* 0x000000020d327825 */ /* 0x000fc600078e0232 */
[----:B------:R0:W2:Y:S01]  /*3950*/  LDG.E.U16 R63, desc[UR12][R44.64] ;  /* 0x0000000c2c3f7981 */ /* 0x0000a2000c1e1500 */
[----:B-1----:R-:W-:-:S03]  /*3960*/  IMAD.WIDE R40, R13, 0x2, R56 ;  /* 0x000000020d287825 */ /* 0x002fc600078e0238 */
[----:B------:R-:W2:Y:S04]  /*3970*/  LDL.64 R56, [R1+0x1b0] ;  /* 0x0001b00001387983 */ /* 0x000ea80000100a00 */
[----:B------:R3:W2:Y:S01]  /*3980*/  LDG.E.U16 R62, desc[UR12][R50.64] ;  /* 0x0000000c323e7981 */ /* 0x0006a2000c1e1500 */
[----:B0-----:R-:W-:-:S03]  /*3990*/  IMAD.WIDE R44, R13, 0x2, R58 ;  /* 0x000000020d2c7825 */ /* 0x001fc600078e023a */
[----:B------:R5:W2:Y:S04]  /*39a0*/  LDG.E.U16 R59, desc[UR12][R40.64] ;  /* 0x0000000c283b7981 */ /* 0x000aa8000c1e1500 */
[----:B------:R-:W2:Y:S04]  /*39b0*/  LDG.E.U16 R158, desc[UR12][R158.64] ;  /* 0x0000000c9e9e7981 */ /* 0x000ea8000c1e1500 */
[----:B------:R-:W2:Y:S01]  /*39c0*/  LDG.E.U16 R4, desc[UR12][R4.64] ;  /* 0x0000000c04047981 */ /* 0x000ea2000c1e1500 */
[----:B---3--:R-:W-:-:S03]  /*39d0*/  IMAD.WIDE R50, R13, 0x2, R132 ;  /* 0x000000020d327825 */ /* 0x008fc600078e0284 */
[----:B------:R-:W3:Y:S01]  /*39e0*/  LDL.64 R132, [R1+0x178] ;  /* 0x0001780001847983 */ /* 0x000ee20000100a00 */
[----:B----4-:R-:W-:-:S04]  /*39f0*/  IMAD.WIDE R46, R13, 0x2, R46 ;  /* 0x000000020d2e7825 */ /* 0x010fc800078e022e */
[C---:B-----5:R-:W-:Y:S01]  /*3a00*/  IMAD.WIDE R40, R13.reuse, 0x2, R52 ;  /* 0x000000020d287825 */ /* 0x060fe200078e0234 */
[----:B------:R0:W4:Y:S04]  /*3a10*/  LDG.E.U16 R58, desc[UR12][R46.64] ;  /* 0x0000000c2e3a7981 */ /* 0x000128000c1e1500 */
[----:B------:R1:W5:Y:S04]  /*3a20*/  LDG.E.U16 R53, desc[UR12][R44.64] ;  /* 0x0000000c2c357981 */ /* 0x000368000c1e1500 */
[----:B------:R2:W5:Y:S01]  /*3a30*/  LDG.E.U16 R52, desc[UR12][R40.64] ;  /* 0x0000000c28347981 */ /* 0x000562000c1e1500 */
[----:B0-----:R-:W-:-:S03]  /*3a40*/  IMAD.WIDE R46, R13, 0x2, R162 ;  /* 0x000000020d2e7825 */ /* 0x001fc600078e02a2 */
[----:B------:R-:W4:Y:S01]  /*3a50*/  LDL.64 R162, [R1+0x140] ;  /* 0x0001400001a27983 */ /* 0x000f220000100a00 */
[----:B-1----:R-:W-:-:S03]  /*3a60*/  IMAD.WIDE R44, R13, 0x2, R136 ;  /* 0x000000020d2c7825 */ /* 0x002fc600078e0288 */
[----:B------:R-:W5:Y:S01]  /*3a70*/  LDG.E.U16 R47, desc[UR12][R46.64] ;  /* 0x0000000c2e2f7981 */ /* 0x000f62000c1e1500 */
[----:B--2---:R-:W-:-:S03]  /*3a80*/  IMAD.WIDE R40, R13, 0x2, R134 ;  /* 0x000000020d287825 */ /* 0x004fc600078e0286 */
[----:B------:R-:W2:Y:S04]  /*3a90*/  LDL.64 R134, [R1+0x168] ;  /* 0x0001680001867983 */ /* 0x000ea80000100a00 */
[----:B------:R-:W5:Y:S04]  /*3aa0*/  LDG.E.U16 R41, desc[UR12][R40.64] ;  /* 0x0000000c28297981 */ /* 0x000f68000c1e1500 */
[----:B------:R0:W5:Y:S04]  /*3ab0*/  LDG.E.U16 R46, desc[UR12][R44.64] ;  /* 0x0000000c2c2e7981 */ /* 0x000168000c1e1500 */
[----:B------:R-:W4:Y:S04]  /*3ac0*/  LDL.64 R136, [R1+0x148] ;  /* 0x0001480001887983 */ /* 0x000f280000100a00 */
[----:B------:R1:W5:Y:S01]  /*3ad0*/  LDG.E.U16 R40, desc[UR12][R50.64] ;  /* 0x0000000c32287981 */ /* 0x000362000c1e1500 */
[----:B0-----:R-:W-:-:S03]  /*3ae0*/  IMAD.WIDE R44, R13, 0x2, R70 ;  /* 0x000000020d2c7825 */ /* 0x001fc600078e0246 */
[----:B------:R-:W5:Y:S04]  /*3af0*/  LDL.64 R70, [R1+0x160] ;  /* 0x0001600001467983 */ /* 0x000f680000100a00 */
[----:B------:R0:W5:Y:S01]  /*3b00*/  LDG.E.U16 R34, desc[UR12][R44.64] ;  /* 0x0000000c2c227981 */ /* 0x000162000c1e1500 */
[----:B-1----:R-:W-:-:S03]  /*3b10*/  IMAD.WIDE R50, R13, 0x2, R160 ;  /* 0x000000020d327825 */ /* 0x002fc600078e02a0 */
[----:B------:R-:W5:Y:S01]  /*3b20*/  LDL.64 R160, [R1+0x138] ;  /* 0x0001380001a07983 */ /* 0x000f620000100a00 */
[----:B------:R-:W-:-:S03]  /*3b30*/  IMAD.WIDE R60, R13, 0x2, R60 ;  /* 0x000000020d3c7825 */ /* 0x000fc600078e023c */
[----:B------:R1:W5:Y:S01]  /*3b40*/  LDG.E.U16 R159, desc[UR12][R50.64] ;  /* 0x0000000c329f7981 */ /* 0x000362000c1e1500 */
[----:B0-----:R-:W-:-:S03]  /*3b50*/  IMAD.WIDE R44, R13, 0x2, R138 ;  /* 0x000000020d2c7825 */ /* 0x001fc600078e028a */
[----:B------:R-:W5:Y:S04]  /*3b60*/  LDL.64 R138, [R1+0x130] ;  /* 0x00013000018a7983 */ /* 0x000f680000100a00 */
[----:B------:R0:W5:Y:S04]  /*3b70*/  LDG.E.U16 R33, desc[UR12][R60.64] ;  /* 0x0000000c3c217981 */ /* 0x000168000c1e1500 */
[----:B------:R0:W5:Y:S01]  /*3b80*/  LDG.E.U16 R68, desc[UR12][R44.64] ;  /* 0x0000000c2c447981 */ /* 0x000162000c1e1500 */
[----:B-1----:R-:W-:-:S03]  /*3b90*/  IMAD.WIDE R50, R13, 0x2, R166 ;  /* 0x000000020d327825 */ /* 0x002fc600078e02a6 */
[----:B------:R-:W5:Y:S01]  /*3ba0*/  LDL.64 R166, [R1+0x128] ;  /* 0x0001280001a67983 */ /* 0x000f620000100a00 */
[----:B0-----:R-:W-:-:S03]  /*3bb0*/  IMAD.WIDE R60, R13, 0x2, R208 ;  /* 0x000000020d3c7825 */ /* 0x001fc600078e02d0 */
[----:B------:R-:W5:Y:S01]  /*3bc0*/  LDL.64 R208, [R1+0x108] ;  /* 0x0001080001d07983 */ /* 0x000f620000100a00 */
[----:B------:R-:W-:-:S03]  /*3bd0*/  IMAD.WIDE R44, R13, 0x2, R184 ;  /* 0x000000020d2c7825 */ /* 0x000fc600078e02b8 */
[----:B------:R-:W5:Y:S01]  /*3be0*/  LDG.E.U16 R60, desc[UR12][R60.64] ;  /* 0x0000000c3c3c7981 */ /* 0x000f62000c1e1500 */
[----:B------:R-:W0:Y:S01]  /*3bf0*/  LDC R184, c[0x0][0x254] ;  /* 0x00009500ffb87b82 */ /* 0x000e220000000800 */
[C---:B------:R-:W-:Y:S02]  /*3c00*/  IMAD.WIDE R56, R13.reuse, 0x2, R56 ;  /* 0x000000020d387825 */ /* 0x040fe400078e0238 */
[----:B------:R-:W5:Y:S04]  /*3c10*/  LDG.E.U16 R50, desc[UR12][R50.64] ;  /* 0x0000000c32327981 */ /* 0x000f68000c1e1500 */
[----:B------:R-:W5:Y:S04]  /*3c20*/  LDG.E.U16 R5, desc[UR12][R56.64] ;  /* 0x0000000c38057981 */ /* 0x000f68000c1e1500 */
[----:B------:R1:W5:Y:S02]  /*3c30*/  LDG.E.U16 R61, desc[UR12][R44.64] ;  /* 0x0000000c2c3d7981 */ /* 0x000364000c1e1500 */
[----:B-1----:R-:W-:-:S02]  /*3c40*/  IMAD.WIDE R44, R13, 0x2, R200 ;  /* 0x000000020d2c7825 */ /* 0x002fc400078e02c8 */
[----:B------:R-:W5:Y:S02]  /*3c50*/  LDL.64 R200, [R1+0x118] ;  /* 0x0001180001c87983 */ /* 0x000f640000100a00 */
[C---:B------:R-:W-:Y:S02]  /*3c60*/  IMAD.WIDE R56, R13.reuse, 0x2, R204 ;  /* 0x000000020d387825 */ /* 0x040fe400078e02cc */
[----:B------:R-:W5:Y:S04]  /*3c70*/  LDL.64 R204, [R1+0x120] ;  /* 0x0001200001cc7983 */ /* 0x000f680000100a00 */
[----:B------:R-:W5:Y:S01]  /*3c80*/  LDG.E.U16 R56, desc[UR12][R56.64] ;  /* 0x0000000c38387981 */ /* 0x000f62000c1e1500 */
[----:B---3--:R-:W-:-:S03]  /*3c90*/  IMAD.WIDE R132, R13, 0x2, R132 ;  /* 0x000000020d847825 */ /* 0x008fc600078e0284 */
[----:B------:R-:W3:Y:S04]  /*3ca0*/  LDG.E.U16 R44, desc[UR12][R44.64] ;  /* 0x0000000c2c2c7981 */ /* 0x000ee8000c1e1500 */
[----:B------:R1:W3:Y:S02]  /*3cb0*/  LDG.E.U16 R57, desc[UR12][R132.64] ;  /* 0x0000000c84397981 */ /* 0x0002e4000c1e1500 */
[C---:B-1----:R-:W-:Y:S02]  /*3cc0*/  IMAD.WIDE R132, R13.reuse, 0x2, R186 ;  /* 0x000000020d847825 */ /* 0x042fe400078e02ba */
[----:B------:R-:W3:Y:S02]  /*3cd0*/  LDL.64 R186, [R1+0x110] ;  /* 0x0001100001ba7983 */ /* 0x000ee40000100a00 */
[----:B--2---:R-:W-:-:S02]  /*3ce0*/  IMAD.WIDE R134, R13, 0x2, R134 ;  /* 0x000000020d867825 */ /* 0x004fc400078e0286 */
[----:B------:R-:W2:Y:S04]  /*3cf0*/  LDG.E.U16 R45, desc[UR12][R132.64] ;  /* 0x0000000c842d7981 */ /* 0x000ea8000c1e1500 */
[----:B------:R1:W2:Y:S01]  /*3d00*/  LDG.E.U16 R51, desc[UR12][R134.64] ;  /* 0x0000000c86337981 */ /* 0x0002a2000c1e1500 */
[----:B0-----:R-:W-:Y:S02]  /*3d10*/  IMAD R185, R184, 0x3, RZ ;  /* 0x00000003b8b97824 */ /* 0x001fe400078e02ff */
[----:B----4-:R-:W-:-:S04]  /*3d20*/  IMAD.WIDE R136, R13, 0x2, R136 ;  /* 0x000000020d887825 */ /* 0x010fc800078e0288 */
[----:B-----5:R-:W-:-:S05]  /*3d30*/  IMAD.WIDE R70, R13, 0x2, R70 ;  /* 0x000000020d467825 */ /* 0x020fca00078e0246 */
[----:B------:R0:W4:Y:S01]  /*3d40*/  LDG.E.U16 R38, desc[UR12][R70.64] ;  /* 0x0000000c46267981 */ /* 0x000122000c1e1500 */
[----:B-1----:R-:W-:-:S03]  /*3d50*/  IMAD.WIDE R134, R13, 0x2, R160 ;  /* 0x000000020d867825 */ /* 0x002fc600078e02a0 */
[----:B------:R1:W5:Y:S01]  /*3d60*/  LDG.E.U16 R161, desc[UR12][R136.64] ;  /* 0x0000000c88a17981 */ /* 0x000362000c1e1500 */
[----:B0-----:R-:W-:-:S05]  /*3d70*/  IMAD.WIDE R70, R13, 0x2, R164 ;  /* 0x000000020d467825 */ /* 0x001fca00078e02a4 */
[----:B------:R0:W5:Y:S01]  /*3d80*/  LDG.E.U16 R160, desc[UR12][R70.64] ;  /* 0x0000000c46a07981 */ /* 0x000162000c1e1500 */
[----:B-1----:R-:W-:-:S04]  /*3d90*/  IMAD.WIDE R136, R184, 0x2, R16 ;  /* 0x00000002b8887825 */ /* 0x002fc800078e0210 */
[----:B0-----:R-:W-:-:S04]  /*3da0*/  IMAD.WIDE R70, R13, 0x2, R138 ;  /* 0x000000020d467825 */ /* 0x001fc800078e028a */
[C---:B------:R-:W-:Y:S01]  /*3db0*/  IMAD.WIDE R138, R184.reuse, 0x2, R18 ;  /* 0x00000002b88a7825 */ /* 0x040fe200078e0212 */
[----:B------:R0:W2:Y:S03]  /*3dc0*/  LDG.E.U16 R164, desc[UR12][R70.64] ;  /* 0x0000000c46a47981 */ /* 0x0000a6000c1e1500 */
[----:B------:R-:W-:Y:S02]  /*3dd0*/  IMAD.SHL.U32 R184, R184, 0x2, RZ ;  /* 0x00000002b8b87824 */ /* 0x000fe400078e00ff */
[----:B------:R-:W-:-:S04]  /*3de0*/  IMAD.WIDE R136, R13, 0x2, R136 ;  /* 0x000000020d887825 */ /* 0x000fc800078e0288 */
[----:B0-----:R-:W-:-:S04]  /*3df0*/  IMAD.WIDE R70, R184, 0x2, R16 ;  /* 0x00000002b8467825 */ /* 0x001fc800078e0210 */
[C---:B------:R-:W-:Y:S02]  /*3e00*/  IMAD.WIDE R132, R13.reuse, 0x2, R162 ;  /* 0x000000020d847825 */ /* 0x040fe400078e02a2 */
[----:B------:R0:W5:Y:S02]  /*3e10*/  LDG.E.U16 R163, desc[UR12][R134.64] ;  /* 0x0000000c86a37981 */ /* 0x000164000c1e1500 */
[C---:B------:R-:W-:Y:S02]  /*3e20*/  IMAD.WIDE R70, R13.reuse, 0x2, R70 ;  /* 0x000000020d467825 */ /* 0x040fe400078e0246 */
[----:B------:R1:W5:Y:S02]  /*3e30*/  LDG.E.U16 R162, desc[UR12][R132.64] ;  /* 0x0000000c84a27981 */ /* 0x000364000c1e1500 */
[----:B0-----:R-:W-:Y:S02]  /*3e40*/  IMAD.WIDE R134, R13, 0x2, R166 ;  /* 0x000000020d867825 */ /* 0x001fe400078e02a6 */
[----:B------:R0:W4:Y:S02]  /*3e50*/  LDG.E.U16 R166, desc[UR12][R136.64] ;  /* 0x0000000c88a67981 */ /* 0x000124000c1e1500 */
[----:B-1----:R-:W-:-:S02]  /*3e60*/  IMAD.WIDE R132, R185, 0x2, R18 ;  /* 0x00000002b9847825 */ /* 0x002fc400078e0212 */
[----:B------:R-:W5:Y:S02]  /*3e70*/  LDG.E.U16 R165, desc[UR12][R134.64] ;  /* 0x0000000c86a57981 */ /* 0x000f64000c1e1500 */
[----:B0-----:R-:W-:Y:S02]  /*3e80*/  IMAD.WIDE R136, R184, 0x2, R18 ;  /* 0x00000002b8887825 */ /* 0x001fe400078e0212 */
[----:B------:R0:W4:Y:S02]  /*3e90*/  LDG.E.U16 R184, desc[UR12][R70.64] ;  /* 0x0000000c46b87981 */ /* 0x000124000c1e1500 */
[C---:B0-----:R-:W-:Y:S02]  /*3ea0*/  IMAD.WIDE R70, R13.reuse, 0x2, R200 ;  /* 0x000000020d467825 */ /* 0x041fe400078e02c8 */
[----:B------:R-:W2:Y:S02]  /*3eb0*/  LDL.64 R200, [R1+0xe0] ;  /* 0x0000e00001c87983 */ /* 0x000ea40000100a00 */
[----:B------:R-:W-:-:S02]  /*3ec0*/  IMAD.WIDE R134, R13, 0x2, R204 ;  /* 0x000000020d867825 */ /* 0x000fc400078e02cc */
[----:B------:R-:W5:Y:S02]  /*3ed0*/  LDL.64 R204, [R1+0xd0] ;  /* 0x0000d00001cc7983 */ /* 0x000f640000100a00 */
[C---:B------:R-:W-:Y:S02]  /*3ee0*/  IMAD.WIDE R138, R13.reuse, 0x2, R138 ;  /* 0x000000020d8a7825 */ /* 0x040fe400078e028a */
[----:B------:R-:W4:Y:S02]  /*3ef0*/  LDG.E.U16 R134, desc[UR12][R134.64] ;  /* 0x0000000c86867981 */ /* 0x000f24000c1e1500 */
[----:B------:R-:W-:Y:S02]  /*3f00*/  IMAD.WIDE R132, R13, 0x2, R132 ;  /* 0x000000020d847825 */ /* 0x000fe400078e0284 */
[----:B------:R0:W4:Y:S04]  /*3f10*/  LDG.E.U16 R167, desc[UR12][R138.64] ;  /* 0x0000000c8aa77981 */ /* 0x000128000c1e1500 */
[----:B------:R-:W4:Y:S01]  /*3f20*/  LDG.E.U16 R135, desc[UR12][R132.64] ;  /* 0x0000000c84877981 */ /* 0x000f22000c1e1500 */
[----:B0-----:R-:W-:-:S03]  /*3f30*/  IMAD.WIDE R138, R185, 0x2, R16 ;  /* 0x00000002b98a7825 */ /* 0x001fc600078e0210 */
[----:B------:R0:W4:Y:S02]  /*3f40*/  LDG.E.U16 R185, desc[UR12][R70.64] ;  /* 0x0000000c46b97981 */ /* 0x000124000c1e1500 */
[C---:B0-----:R-:W-:Y:S02]  /*3f50*/  IMAD.WIDE R70, R13.reuse, 0x2, R208 ;  /* 0x000000020d467825 */ /* 0x041fe400078e02d0 */
[----:B------:R-:W4:Y:S02]  /*3f60*/  LDL.64 R208, [R1+0xc0] ;  /* 0x0000c00001d07983 */ /* 0x000f240000100a00 */
[----:B---3--:R-:W-:-:S05]  /*3f70*/  IMAD.WIDE R132, R13, 0x2, R186 ;  /* 0x000000020d847825 */ /* 0x008fca00078e02ba */
[----:B------:R0:W3:Y:S02]  /*3f80*/  LDG.E.U16 R186, desc[UR12][R132.64] ;  /* 0x0000000c84ba7981 */ /* 0x0000e4000c1e1500 */
[C---:B0-----:R-:W-:Y:S02]  /*3f90*/  IMAD.WIDE R132, R13.reuse, 0x2, R212 ;  /* 0x000000020d847825 */ /* 0x041fe400078e02d4 */
[----:B------:R-:W3:Y:S02]  /*3fa0*/  LDL.64 R212, [R1+0xb8] ;  /* 0x0000b80001d47983 */ /* 0x000ee40000100a00 */
[C---:B------:R-:W-:Y:S02]  /*3fb0*/  IMAD.WIDE R136, R13.reuse, 0x2, R136 ;  /* 0x000000020d887825 */ /* 0x040fe400078e0288 */
[----:B------:R-:W3:Y:S04]  /*3fc0*/  LDG.E.U16 R132, desc[UR12][R132.64] ;  /* 0x0000000c84847981 */ /* 0x000ee8000c1e1500 */
[----:B------:R-:W3:Y:S01]  /*3fd0*/  LDG.E.U16 R136, desc[UR12][R136.64] ;  /* 0x0000000c88887981 */ /* 0x000ee2000c1e1500 */
[----:B------:R-:W-:-:S06]  /*3fe0*/  IMAD.WIDE R138, R13, 0x2, R138 ;  /* 0x000000020d8a7825 */ /* 0x000fcc00078e028a */
[----:B------:R-:W3:Y:S04]  /*3ff0*/  LDG.E.U16 R138, desc[UR12][R138.64] ;  /* 0x0000000c8a8a7981 */ /* 0x000ee8000c1e1500 */
[----:B------:R0:W3:Y:S02]  /*4000*/  LDG.E.U16 R137, desc[UR12][R70.64] ;  /* 0x0000000c46897981 */ /* 0x0000e4000c1e1500 */
[----:B0-----:R-:W-:-:S05]  /*4010*/  IMAD.WIDE R70, R13, 0x2, R232 ;  /* 0x000000020d467825 */ /* 0x001fca00078e02e8 */
[----:B------:R0:W3:Y:S02]  /*4020*/  LDG.E.U16 R133, desc[UR12][R70.64] ;  /* 0x0000000c46857981 */ /* 0x0000e4000c1e1500 */
[----:B0-----:R-:W-:-:S05]  /*4030*/  IMAD.WIDE R70, R13, 0x2, R228 ;  /* 0x000000020d467825 */ /* 0x001fca00078e02e4 */
[----:B------:R0:W3:Y:S02]  /*4040*/  LDG.E.U16 R139, desc[UR12][R70.64] ;  /* 0x0000000c468b7981 */ /* 0x0000e4000c1e1500 */
[----:B0-----:R-:W-:-:S05]  /*4050*/  IMAD.WIDE R70, R13, 0x2, R224 ;  /* 0x000000020d467825 */ /* 0x001fca00078e02e0 */
[----:B------:R2:W3:Y:S02]  /*4060*/  LDG.E.U16 R187, desc[UR12][R70.64] ;  /* 0x0000000c46bb7981 */ /* 0x0004e4000c1e1500 */
[----:B--2---:R-:W-:-:S05]  /*4070*/  IMAD.WIDE R70, R13, 0x2, R200 ;  /* 0x000000020d467825 */ /* 0x004fca00078e02c8 */
[----:B------:R0:W2:Y:S02]  /*4080*/  LDG.E.U16 R200, desc[UR12][R70.64] ;  /* 0x0000000c46c87981 */ /* 0x0000a4000c1e1500 */
[----:B0-----:R-:W-:-:S05]  /*4090*/  IMAD.WIDE R70, R13, 0x2, R220 ;  /* 0x000000020d467825 */ /* 0x001fca00078e02dc */
[----:B------:R5:W2:Y:S02]  /*40a0*/  LDG.E.U16 R201, desc[UR12][R70.64] ;  /* 0x0000000c46c97981 */ /* 0x000aa4000c1e1500 */
[----:B-----5:R-:W-:-:S05]  /*40b0*/  IMAD.WIDE R70, R13, 0x2, R204 ;  /* 0x000000020d467825 */ /* 0x020fca00078e02cc */
[----:B------:R0:W5:Y:S02]  /*40c0*/  LDG.E.U16 R204, desc[UR12][R70.64] ;  /* 0x0000000c46cc7981 */ /* 0x000164000c1e1500 */
[----:B0-----:R-:W-:-:S05]  /*40d0*/  IMAD.WIDE R70, R13, 0x2, R216 ;  /* 0x000000020d467825 */ /* 0x001fca00078e02d8 */
[----:B------:R4:W5:Y:S02]  /*40e0*/  LDG.E.U16 R205, desc[UR12][R70.64] ;  /* 0x0000000c46cd7981 */ /* 0x000964000c1e1500 */
[----:B----4-:R-:W-:-:S05]  /*40f0*/  IMAD.WIDE R70, R13, 0x2, R208 ;  /* 0x000000020d467825 */ /* 0x010fca00078e02d0 */
[----:B------:R3:W4:Y:S02]  /*4100*/  LDG.E.U16 R208, desc[UR12][R70.64] ;  /* 0x0000000c46d07981 */ /* 0x000724000c1e1500 */
[----:B---3--:R-:W-:-:S06]  /*4110*/  IMAD.WIDE R70, R13, 0x2, R212 ;  /* 0x000000020d467825 */ /* 0x008fcc00078e02d4 */
[----:B------:R0:W3:Y:S01]  /*4120*/  LDG.E.U16 R70, desc[UR12][R70.64] ;  /* 0x0000000c46467981 */ /* 0x0000e2000c1e1500 */
[----:B------:R-:W1:Y:S01]  /*4130*/  S2R R212, SR_TID.X ;  /* 0x0000000000d47919 */ /* 0x000e620000002100 */
[----:B------:R-:W0:Y:S01]  /*4140*/  S2UR UR9, SR_CgaCtaId ;  /* 0x00000000000979c3 */ /* 0x000e220000008800 */
[----:B------:R-:W-:Y:S02]  /*4150*/  UMOV UR8, 0x400 ;  /* 0x0000040000087882 */ /* 0x000fe40000000000 */
[----:B0-----:R-:W-:Y:S01]  /*4160*/  ULEA UR8, UR9, UR8, 0x18 ;  /* 0x0000000809087291 */ /* 0x001fe2000f8ec03f */
[----:B-1----:R-:W-:-:S05]  /*4170*/  LOP3.LUT R209, R212, 0x7f, RZ, 0xc0, !PT ;  /* 0x0000007fd4d17812 */ /* 0x002fca00078ec0ff */
[----:B------:R-:W-:Y:S01]  /*4180*/  IMAD.SHL.U32 R71, R209, 0x2, RZ ;  /* 0x00000002d1477824 */ /* 0x000fe200078e00ff */
[----:B------:R-:W-:Y:S06]  /*4190*/  BAR.SYNC.DEFER_BLOCKING 0x0 ;  /* 0x0000000000007b1d */ /* 0x000fec0000010000 */
[----:B------:R0:W-:Y:S04]  /*41a0*/  STS.U16 [R71+UR8+0x4100], R2 ;  /* 0x0041000247007988 */ /* 0x0001e80008000408 */
[----:B------:R1:W-:Y:S01]  /*41b0*/  STS.U16 [R71+UR8+0x5000], R3 ;  /* 0x0050000347007988 */ /* 0x0003e20008000408 */
[----:B0-----:R-:W-:-:S03]  /*41c0*/  LOP3.LUT R2, R71, 0x10, RZ, 0x3c, !PT ;  /* 0x0000001047027812 */ /* 0x001fc600078e3cff */
[----:B------:R-:W-:Y:S01]  /*41d0*/  STS.U16 [R71+UR8+0x4000], R39 ;  /* 0x0040002747007988 */ /* 0x000fe20008000408 */
[----:B-1----:R-:W-:-:S03]  /*41e0*/  LOP3.LUT R3, R71, 0x20, RZ, 0x3c, !PT ;  /* 0x0000002047037812 */ /* 0x002fc600078e3cff */
        /* <DEDUP_REMOVED lines=13> */
[----:B------:R-:W-:Y:S04]  /*42c0*/  STS.U16 [R3+UR8+0x4400], R184 ;  /* 0x004400b803007988 */ /* 0x000fe80008000408 */
[----:B------:R-:W-:Y:S01]  /*42d0*/  STS.U16 [R3+UR8+0x4500], R136 ;  /* 0x0045008803007988 */ /* 0x000fe20008000408 */
[----:B0-----:R-:W-:-:S03]  /*42e0*/  LOP3.LUT R2, R71, 0x30, RZ, 0x3c, !PT ;  /* 0x0000003047027812 */ /* 0x001fc600078e3cff */
[----:B------:R-:W-:Y:S04]  /*42f0*/  STS.U16 [R3+UR8+0x5400], R63 ;  /* 0x0054003f03007988 */ /* 0x000fe80008000408 */
[----:B------:R-:W-:Y:S04]  /*4300*/  STS.U16 [R3+UR8+0x5500], R62 ;  /* 0x0055003e03007988 */ /* 0x000fe80008000408 */
[----:B------:R-:W-:Y:S04]  /*4310*/  STS.U16 [R3+UR8+0x6400], R56 ;  /* 0x0064003803007988 */ /* 0x000fe80008000408 */
[----:B------:R-:W-:Y:S04]  /*4320*/  STS.U16 [R3+UR8+0x6500], R61 ;  /* 0x0065003d03007988 */ /* 0x000fe80008000408 */
[----:B------:R-:W-:Y:S04]  /*4330*/  STS.U16 [R3+UR8+0x7400], R186 ;  /* 0x007400ba03007988 */ /* 0x000fe80008000408 */
[----:B------:R0:W-:Y:S01]  /*4340*/  STS.U16 [R3+UR8+0x7500], R137 ;  /* 0x0075008903007988 */ /* 0x0001e20008000408 */
[----:B------:R-:W-:-:S03]  /*4350*/  LOP3.LUT R4, R71, 0x70, RZ, 0x3c, !PT ;  /* 0x0000007047047812 */ /* 0x000fc600078e3cff */
[----:B------:R-:W-:Y:S01]  /*4360*/  STS.U16 [R2+UR8+0x4600], R138 ;  /* 0x0046008a02007988 */ /* 0x000fe20008000408 */
[----:B------:R-:W-:Y:S02]  /*4370*/  LOP3.LUT R213, R12, 0x20, RZ, 0x3c, !PT ;  /* 0x000000200cd57812 */ /* 0x000fe400078e3cff */
[----:B------:R-:W-:Y:S01]  /*4380*/  LOP3.LUT R216, R11, 0x40, RZ, 0x3c, !PT ;  /* 0x000000400bd87812 */ /* 0x000fe200078e3cff */
[----:B------:R-:W3:Y:S01]  /*4390*/  LDL.64 R158, [R1+0x90] ;  /* 0x00009000019e7983 */ /* 0x000ee20000100a00 */
[----:B0-----:R-:W-:-:S03]  /*43a0*/  LOP3.LUT R3, R71, 0x40, RZ, 0x3c, !PT ;  /* 0x0000004047037812 */ /* 0x001fc600078e3cff */
        /* <DEDUP_REMOVED lines=14> */
[----:B------:R0:W-:Y:S04]  /*4490*/  STS.U16 [R3+UR8+0x7800], R139 ;  /* 0x0078008b03007988 */ /* 0x0001e80008000408 */
[----:B------:R1:W-:Y:S04]  /*44a0*/  STS.U16 [R3+UR8+0x7900], R187 ;  /* 0x007900bb03007988 */ /* 0x0003e80008000408 */
[----:B------:R-:W-:Y:S04]  /*44b0*/  STS.U16 [R2+UR8+0x4a00], R49 ;  /* 0x004a003102007988 */ /* 0x000fe80008000408 */
[----:B0-----:R-:W3:Y:S01]  /*44c0*/  LDL.64 R138, [R1+0x88] ;  /* 0x00008800018a7983 */ /* 0x001ee20000100a00 */
[----:B-1----:R-:W-:-:S03]  /*44d0*/  LOP3.LUT R3, R71, 0x60, RZ, 0x3c, !PT ;  /* 0x0000006047037812 */ /* 0x002fc600078e3cff */
[----:B------:R-:W-:Y:S04]  /*44e0*/  STS.U16 [R2+UR8+0x4b00], R48 ;  /* 0x004b003002007988 */ /* 0x000fe80008000408 */
[----:B------:R-:W-:Y:S04]  /*44f0*/  STS.U16 [R2+UR8+0x5a00], R47 ;  /* 0x005a002f02007988 */ /* 0x000fe80008000408 */
[----:B------:R-:W-:Y:S04]  /*4500*/  STS.U16 [R2+UR8+0x5b00], R46 ;  /* 0x005b002e02007988 */ /* 0x000fe80008000408 */
[----:B------:R-:W-:Y:S04]  /*4510*/  STS.U16 [R2+UR8+0x6a00], R38 ;  /* 0x006a002602007988 */ /* 0x000fe80008000408 */
[----:B------:R-:W-:Y:S04]  /*4520*/  STS.U16 [R2+UR8+0x6b00], R45 ;  /* 0x006b002d02007988 */ /* 0x000fe80008000408 */
[----:B--2---:R-:W-:Y:S04]  /*4530*/  STS.U16 [R2+UR8+0x7a00], R200 ;  /* 0x007a00c802007988 */ /* 0x004fe80008000408 */
[----:B------:R-:W-:Y:S04]  /*4540*/  STS.U16 [R2+UR8+0x7b00], R201 ;  /* 0x007b00c902007988 */ /* 0x000fe80008000408 */
[----:B------:R-:W-:Y:S04]  /*4550*/  STS.U16 [R3+UR8+0x4c00], R43 ;  /* 0x004c002b03007988 */ /* 0x000fe80008000408 */
[----:B------:R-:W-:Y:S04]  /*4560*/  STS.U16 [R3+UR8+0x4d00], R42 ;  /* 0x004d002a03007988 */ /* 0x000fe80008000408 */
[----:B------:R-:W-:Y:S04]  /*4570*/  STS.U16 [R3+UR8+0x5c00], R41 ;  /* 0x005c002903007988 */ /* 0x000fe80008000408 */
[----:B------:R-:W-:Y:S04]  /*4580*/  STS.U16 [R3+UR8+0x5d00], R40 ;  /* 0x005d002803007988 */ /* 0x000fe80008000408 */
[----:B------:R-:W-:Y:S04]  /*4590*/  STS.U16 [R3+UR8+0x6c00], R160 ;  /* 0x006c00a003007988 */ /* 0x000fe80008000408 */
[----:B------:R-:W-:Y:S04]  /*45a0*/  STS.U16 [R3+UR8+0x6d00], R161 ;  /* 0x006d00a103007988 */ /* 0x000fe80008000408 */
[----:B-----5:R-:W-:Y:S04]  /*45b0*/  STS.U16 [R3+UR8+0x7c00], R204 ;  /* 0x007c00cc03007988 */ /* 0x020fe80008000408 */
[----:B------:R0:W-:Y:S04]  /*45c0*/  STS.U16 [R3+UR8+0x7d00], R205 ;  /* 0x007d00cd03007988 */ /* 0x0001e80008000408 */
[----:B------:R-:W-:Y:S04]  /*45d0*/  STS.U16 [R4+UR8+0x4e00], R37 ;  /* 0x004e002504007988 */ /* 0x000fe80008000408 */
[----:B------:R-:W-:Y:S04]  /*45e0*/  STS.U16 [R4+UR8+0x4f00], R35 ;  /* 0x004f002304007988 */ /* 0x000fe80008000408 */
[----:B------:R-:W-:Y:S04]  /*45f0*/  STS.U16 [R4+UR8+0x5e00], R34 ;  /* 0x005e002204007988 */ /* 0x000fe80008000408 */
[----:B------:R-:W-:Y:S04]  /*4600*/  STS.U16 [R4+UR8+0x5f00], R33 ;  /* 0x005f002104007988 */ /* 0x000fe80008000408 */
[----:B------:R-:W-:Y:S04]  /*4610*/  STS.U16 [R4+UR8+0x6e00], R162 ;  /* 0x006e00a204007988 */ /* 0x000fe80008000408 */
[----:B------:R1:W-:Y:S04]  /*4620*/  STS.U16 [R4+UR8+0x6f00], R163 ;  /* 0x006f00a304007988 */ /* 0x0003e80008000408 */
[----:B----4-:R-:W-:Y:S04]  /*4630*/  STS.U16 [R4+UR8+0x7e00], R208 ;  /* 0x007e00d004007988 */ /* 0x010fe80008000408 */
[----:B---3--:R-:W-:Y:S01]  /*4640*/  STS.U16 [R4+UR8+0x7f00], R70 ;  /* 0x007f004604007988 */ /* 0x008fe20008000408 */
[----:B------:R-:W-:Y:S01]  /*4650*/  BAR.SYNC.DEFER_BLOCKING 0x0 ;  /* 0x0000000000007b1d */ /* 0x000fe20000010000 */
[----:B0-----:R-:W-:-:S02]  /*4660*/  SHF.L.U32 R3, R212, 0x1, RZ ;  /* 0x00000001d4037819 */ /* 0x001fc400000006ff */
[----:B------:R-:W-:-:S03]  /*4670*/  LOP3.LUT R2, R212, 0x60, RZ, 0xc0, !PT ;  /* 0x00000060d4027812 */ /* 0x000fc600078ec0ff */
[----:B-1----:R-:W2:Y:S04]  /*4680*/  LDL.64 R162, [R1+0xb0] ;  /* 0x0000b00001a27983 */ /* 0x002ea80000100a00 */
[----:B------:R-:W3:Y:S04]  /*4690*/  LDL.64 R136, [R1+0x80] ;  /* 0x0000800001887983 */ /* 0x000ee80000100a00 */
[----:B------:R-:W4:Y:S04]  /*46a0*/  LDL.64 R160, [R1+0xa0] ;  /* 0x0000a00001a07983 */ /* 0x000f280000100a00 */
[----:B------:R-:W5:Y:S04]  /*46b0*/  LDL.64 R200, [R1+0x38] ;  /* 0x0000380001c87983 */ /* 0x000f680000100a00 */
[----:B------:R-:W-:Y:S04]  /*46c0*/  LDSM.16.MT88.4 R40, [R12+UR6] ;  /* 0x000000060c28783b */ /* 0x000fe80008004200 */
[----:B------:R-:W0:Y:S04]  /*46d0*/  LDSM.16.M88.4 R52, [R11+UR6+0x4000] ;  /* 0x004000060b34783b */ /* 0x000e280008000200 */
[----:B------:R-:W1:Y:S04]  /*46e0*/  LDSM.16.MT88.4 R68, [R213+UR6] ;  /* 0x00000006d544783b */ /* 0x000e680008004200 */
[----:B------:R-:W1:Y:S04]  /*46f0*/  LDSM.16.MT88.4 R48, [R12+UR6+0x400] ;  /* 0x000400060c30783b */ /* 0x000e680008004200 */
[----:B------:R-:W1:Y:S04]  /*4700*/  LDSM.16.MT88.4 R56, [R213+UR6+0x400] ;  /* 0x00040006d538783b */ /* 0x000e680008004200 */
[----:B------:R-:W-:Y:S04]  /*4710*/  LDSM.16.MT88.4 R44, [R12+UR6+0x800] ;  /* 0x000800060c2c783b */ /* 0x000fe80008004200 */
[----:B------:R-:W1:Y:S04]  /*4720*/  LDSM.16.M88.4 R132, [R216+UR6+0x4000] ;  /* 0x00400006d884783b */ /* 0x000e680008000200 */
[----:B------:R-:W1:Y:S04]  /*4730*/  LDSM.16.MT88.4 R60, [R213+UR6+0x800] ;  /* 0x00080006d53c783b */ /* 0x000e680008004200 */
[----:B------:R-:W5:Y:S04]  /*4740*/  LDL.64 R204, [R1+0x40] ;  /* 0x0000400001cc7983 */ /* 0x000f680000100a00 */
[----:B------:R-:W5:Y:S01]  /*4750*/  LDL.64 R166, [R1+0x30] ;  /* 0x0000300001a67983 */ /* 0x000f620000100a00 */
[-C--:B0-----:R-:W-:Y:S06]  /*4760*/  HMMA.16816.F32 R40, R40, R52.reuse, RZ ;  /* 0x000000342828723c */ /* 0x081fec00000018ff */
[----:B-1----:R-:W-:-:S15]  /*4770*/  HMMA.16816.F32 R68, R68, R52, RZ ;  /* 0x000000344444723c */ /* 0x002fde00000018ff */
[----:B------:R-:W-:-:S03]  /*4780*/  NOP ;  /* 0x0000000000007918 */ /* 0x000fc60000000000 */
[-C--:B------:R-:W-:Y:S01]  /*4790*/  HMMA.16816.F32 R48, R48, R54.reuse, R40 ;  /* 0x000000363030723c */ /* 0x080fe20000001828 */
[----:B------:R-:W0:Y:S05]  /*47a0*/  LDSM.16.MT88.4 R40, [R12+UR6+0xc00] ;  /* 0x000c00060c28783b */ /* 0x000e2a0008004200 */
[----:B------:R-:W-:Y:S01]  /*47b0*/  HMMA.16816.F32 R52, R56, R54, R68 ;  /* 0x000000363834723c */ /* 0x000fe20000001844 */
[----:B------:R-:W-:Y:S04]  /*47c0*/  LDSM.16.MT88.4 R56, [R12+UR6+0x1000] ;  /* 0x001000060c38783b */ /* 0x000fe80008004200 */
[----:B------:R-:W-:-:S13]  /*47d0*/  LDSM.16.M88.4 R68, [R11+UR6+0x4080] ;  /* 0x004080060b44783b */ /* 0x000fda0008000200 */
[-C--:B------:R-:W-:Y:S01]  /*47e0*/  HMMA.16816.F32 R44, R44, R132.reuse, R48 ;  /* 0x000000842c2c723c */ /* 0x080fe20000001830 */
[----:B------:R-:W1:Y:S05]  /*47f0*/  LDSM.16.MT88.4 R48, [R213+UR6+0xc00] ;  /* 0x000c0006d530783b */ /* 0x000e6a0008004200 */
[----:B------:R-:W-:Y:S01]  /*4800*/  HMMA.16816.F32 R60, R60, R132, R52 ;  /* 0x000000843c3c723c */ /* 0x000fe20000001834 */
[----:B------:R-:W1:-:S15]  /*4810*/  LDSM.16.MT88.4 R52, [R213+UR6+0x1000] ;  /* 0x00100006d534783b */ /* 0x000e5e0008004200 */
[----:B------:R-:W-:-:S02]  /*4820*/  NOP ;  /* 0x0000000000007918 */ /* 0x000fc40000000000 */
[-C--:B0-----:R-:W-:Y:S01]  /*4830*/  HMMA.16816.F32 R40, R40, R134.reuse, R44 ;  /* 0x000000862828723c */ /* 0x081fe2000000182c */
[----:B------:R-:W0:Y:S05]  /*4840*/  LDSM.16.MT88.4 R44, [R12+UR6+0x1400] ;  /* 0x001400060c2c783b */ /* 0x000e2a0008004200 */
[----:B-1----:R-:W-:Y:S01]  /*4850*/  HMMA.16816.F32 R132, R48, R134, R60 ;  /* 0x000000863084723c */ /* 0x002fe2000000183c */
[----:B------:R-:W1:Y:S04]  /*4860*/  LDSM.16.MT88.4 R48, [R213+UR6+0x1400] ;  /* 0x00140006d530783b */ /* 0x000e680008004200 */
[----:B------:R-:W-:-:S13]  /*4870*/  LDSM.16.MT88.4 R60, [R12+UR6+0x1800] ;  /* 0x001800060c3c783b */ /* 0x000fda0008004200 */
[-C--:B------:R-:W-:Y:S01]  /*4880*/  HMMA.16816.F32 R56, R56, R68.reuse, R40 ;  /* 0x000000443838723c */ /* 0x080fe20000001828 */
[----:B------:R-:W1:Y:S05]  /*4890*/  LDSM.16.M88.4 R40, [R216+UR6+0x4080] ;  /* 0x00408006d828783b */ /* 0x000e6a0008000200 */
[----:B------:R-:W-:Y:S01]  /*48a0*/  HMMA.16816.F32 R52, R52, R68, R132 ;  /* 0x000000443434723c */ /* 0x000fe20000001884 */
[----:B------:R-:W-:-:S15]  /*48b0*/  LDSM.16.MT88.4 R132, [R12+UR6+0x1c00] ;  /* 0x001c00060c84783b */ /* 0x000fde0008004200 */
[----:B------:R-:W-:-:S02]  /*48c0*/  NOP ;  /* 0x0000000000007918 */ /* 0x000fc40000000000 */
[-C--:B0-----:R-:W-:Y:S01]  /*48d0*/  HMMA.16816.F32 R44, R44, R70.reuse, R56 ;  /* 0x000000462c2c723c */ /* 0x081fe20000001838 */
[----:B------:R-:W0:Y:S05]  /*48e0*/  LDSM.16.MT88.4 R56, [R213+UR6+0x1800] ;  /* 0x00180006d538783b */ /* 0x000e2a0008004200 */
[----:B-1----:R-:W-:Y:S01]  /*48f0*/  HMMA.16816.F32 R68, R48, R70, R52 ;  /* 0x000000463044723c */ /* 0x002fe20000001834 */
[----:B------:R-:W-:Y:S04]  /*4900*/  LDSM.16.MT88.4 R48, [R12+UR6+0x2000] ;  /* 0x002000060c30783b */ /* 0x000fe80008004200 */
[----:B------:R-:W-:-:S13]  /*4910*/  LDSM.16.M88.4 R52, [R11+UR6+0x4100] ;  /* 0x004100060b34783b */ /* 0x000fda0008000200 */
[-C--:B------:R-:W-:Y:S01]  /*4920*/  HMMA.16816.F32 R60, R60, R40.reuse, R44 ;  /* 0x000000283c3c723c */ /* 0x080fe2000000182c */
[----:B------:R-:W1:Y:S05]  /*4930*/  LDSM.16.MT88.4 R44, [R213+UR6+0x1c00] ;  /* 0x001c0006d52c783b */ /* 0x000e6a0008004200 */
[----:B0-----:R-:W-:Y:S01]  /*4940*/  HMMA.16816.F32 R56, R56, R40, R68 ;  /* 0x000000283838723c */ /* 0x001fe20000001844 */
[----:B------:R-:W0:-:S15]  /*4950*/  LDSM.16.MT88.4 R68, [R213+UR6+0x2000] ;  /* 0x00200006d544783b */ /* 0x000e1e0008004200 */
[----:B------:R-:W-:-:S02]  /*4960*/  NOP ;  /* 0x0000000000007918 */ /* 0x000fc40000000000 */
[-C--:B------:R-:W-:Y:S01]  /*4970*/  HMMA.16816.F32 R132, R132, R42.reuse, R60 ;  /* 0x0000002a8484723c */ /* 0x080fe2000000183c */
[----:B------:R-:W0:Y:S05]  /*4980*/  LDSM.16.MT88.4 R60, [R12+UR6+0x2400] ;  /* 0x002400060c3c783b */ /* 0x000e2a0008004200 */
[----:B-1----:R-:W-:Y:S01]  /*4990*/  HMMA.16816.F32 R44, R44, R42, R56 ;  /* 0x0000002a2c2c723c */ /* 0x002fe20000001838 */
[----:B------:R-:W-:Y:S04]  /*49a0*/  LDSM.16.MT88.4 R56, [R12+UR6+0x2800] ;  /* 0x002800060c38783b */ /* 0x000fe80008004200 */
[----:B------:R-:W-:-:S13]  /*49b0*/  LDSM.16.M88.4 R40, [R216+UR6+0x4100] ;  /* 0x00410006d828783b */ /* 0x000fda0008000200 */
[-C--:B------:R-:W-:Y:S01]  /*49c0*/  HMMA.16816.F32 R132, R48, R52.reuse, R132 ;  /* 0x000000343084723c */ /* 0x080fe20000001884 */
[----:B------:R-:W1:Y:S05]  /*49d0*/  LDSM.16.MT88.4 R48, [R213+UR6+0x2400] ;  /* 0x00240006d530783b */ /* 0x000e6a0008004200 */
[----:B0-----:R-:W-:Y:S01]  /*49e0*/  HMMA.16816.F32 R44, R68, R52, R44 ;  /* 0x00000034442c723c */ /* 0x001fe2000000182c */
[----:B------:R-:W-:-:S15]  /*49f0*/  LDSM.16.MT88.4 R68, [R12+UR6+0x2c00] ;  /* 0x002c00060c44783b */ /* 0x000fde0008004200 */
[----:B------:R-:W-:-:S02]  /*4a00*/  NOP ;  /* 0x0000000000007918 */ /* 0x000fc40000000000 */
[-C--:B------:R-:W-:Y:S01]  /*4a10*/  HMMA.16816.F32 R132, R60, R54.reuse, R132 ;  /* 0x000000363c84723c */ /* 0x080fe20000001884 */
[----:B------:R-:W0:Y:S05]  /*4a20*/  LDSM.16.MT88.4 R60, [R213+UR6+0x2800] ;  /* 0x00280006d53c783b */ /* 0x000e2a0008004200 */
[----:B-1----:R-:W-:Y:S01]  /*4a30*/  HMMA.16816.F32 R44, R48, R54, R44 ;  /* 0x00000036302c723c */ /* 0x002fe2000000182c */
[----:B------:R-:W1:Y:S04]  /*4a40*/  LDSM.16.MT88.4 R48, [R213+UR6+0x2c00] ;  /* 0x002c0006d530783b */ /* 0x000e680008004200 */
[----:B------:R-:W-:-:S13]  /*4a50*/  LDSM.16.M88.4 R52, [R11+UR6+0x4180] ;  /* 0x004180060b34783b */ /* 0x000fda0008000200 */
[-C--:B------:R-:W-:Y:S01]  /*4a60*/  HMMA.16816.F32 R132, R56, R40.reuse, R132 ;  /* 0x000000283884723c */ /* 0x080fe20000001884 */
[----:B------:R-:W2:Y:S05]  /*4a70*/  LDSM.16.MT88.4 R56, [R12+UR6+0x3000] ;  /* 0x003000060c38783b */ /* 0x000eaa0008004200 */
[----:B0-----:R-:W-:Y:S01]  /*4a80*/  HMMA.16816.F32 R44, R60, R40, R44 ;  /* 0x000000283c2c723c */ /* 0x001fe2000000182c */
[----:B------:R-:W0:-:S15]  /*4a90*/  LDSM.16.MT88.4 R60, [R213+UR6+0x3000] ;  /* 0x00300006d53c783b */ /* 0x000e1e0008004200 */
[----:B------:R-:W-:-:S02]  /*4aa0*/  NOP ;  /* 0x0000000000007918 */ /* 0x000fc40000000000 */
[-C--:B------:R-:W-:Y:S01]  /*4ab0*/  HMMA.16816.F32 R132, R68, R42.reuse, R132 ;  /* 0x0000002a4484723c */ /* 0x080fe20000001884 */
[----:B------:R-:W3:Y:S05]  /*4ac0*/  LDSM.16.MT88.4 R68, [R12+UR6+0x3400] ;  /* 0x003400060c44783b */ /* 0x000eea0008004200 */
[----:B-1----:R-:W-:Y:S01]  /*4ad0*/  HMMA.16816.F32 R44, R48, R42, R44 ;  /* 0x0000002a302c723c */ /* 0x002fe2000000182c */
[----:B------:R-:W1:Y:S04]  /*4ae0*/  LDSM.16.MT88.4 R48, [R213+UR6+0x3400] ;  /* 0x00340006d530783b */ /* 0x000e680008004200 */
[----:B------:R4:W-:-:S13]  /*4af0*/  LDSM.16.M88.4 R40, [R216+UR6+0x4180] ;  /* 0x00418006d828783b */ /* 0x0009da0008000200 */
[----:B--2---:R-:W-:Y:S01]  /*4b00*/  HMMA.16816.F32 R132, R56, R52, R132 ;  /* 0x000000343884723c */ /* 0x004fe20000001884 */
[----:B------:R-:W2:Y:S01]  /*4b10*/  LDSM.16.MT88.4 R56, [R12+UR6+0x3800] ;  /* 0x003800060c38783b */ /* 0x000ea20008004200 */
[----:B------:R-:W-:-:S03]  /*4b20*/  LOP3.LUT R3, R3, 0x6, RZ, 0xc0, !PT ;  /* 0x0000000603037812 */ /* 0x000fc600078ec0ff */
[----:B----4-:R-:W4:Y:S01]  /*4b30*/  LDL.64 R216, [R1+0x78] ;  /* 0x0000780001d87983 */ /* 0x010f220000100a00 */
[----:B0-----:R-:W-:Y:S03]  /*4b40*/  HMMA.16816.F32 R44, R60, R52, R44 ;  /* 0x000000343c2c723c */ /* 0x001fe6000000182c */
[----:B------:R-:W0:-:S15]  /*4b50*/  LDSM.16.MT88.4 R60, [R213+UR6+0x3800] ;  /* 0x00380006d53c783b */ /* 0x000e1e0008004200 */
[-C--:B---3--:R-:W-:Y:S01]  /*4b60*/  HMMA.16816.F32 R68, R68, R54.reuse, R132 ;  /* 0x000000364444723c */ /* 0x088fe20000001884 */
[----:B------:R-:W3:Y:S05]  /*4b70*/  LDSM.16.MT88.4 R132, [R12+UR6+0x3c00] ;  /* 0x003c00060c84783b */ /* 0x000eea0008004200 */
[----:B-1----:R-:W-:Y:S01]  /*4b80*/  HMMA.16816.F32 R44, R48, R54, R44 ;  /* 0x00000036302c723c */ /* 0x002fe2000000182c */
[----:B------:R-:W1:-:S15]  /*4b90*/  LDSM.16.MT88.4 R48, [R213+UR6+0x3c00] ;  /* 0x003c0006d530783b */ /* 0x000e5e0008004200 */
[----:B------:R-:W-:-:S02]  /*4ba0*/  NOP ;  /* 0x0000000000007918 */ /* 0x000fc40000000000 */
[-C--:B--2---:R-:W-:Y:S01]  /*4bb0*/  HMMA.16816.F32 R56, R56, R40.reuse, R68 ;  /* 0x000000283838723c */ /* 0x084fe20000001844 */
[----:B------:R-:W-:Y:S01]  /*4bc0*/  LEA.HI R3, R2, R3, RZ, 0x1e ;  /* 0x0000000302037211 */ /* 0x000fe200078ff0ff */
[----:B------:R-:W2:Y:S04]  /*4bd0*/  LDL.64 R70, [R1+0xa8] ;  /* 0x0000a80001467983 */ /* 0x000ea80000100a00 */
[----:B0-----:R-:W-:Y:S01]  /*4be0*/  HMMA.16816.F32 R44, R60, R40, R44 ;  /* 0x000000283c2c723c */ /* 0x001fe2000000182c */
[----:B------:R-:W5:-:S15]  /*4bf0*/  LDL.64 R68, [R1+0x98] ;  /* 0x0000980001447983 */ /* 0x000f5e0000100a00 */
[----:B------:R-:W-:-:S02]  /*4c00*/  NOP ;  /* 0x0000000000007918 */ /* 0x000fc40000000000 */
[-C--:B---3--:R-:W-:Y:S01]  /*4c10*/  HMMA.16816.F32 R56, R132, R42.reuse, R56 ;  /* 0x0000002a8438723c */ /* 0x088fe20000001838 */
[C---:B------:R-:W-:Y:S01]  /*4c20*/  IADD3 RZ, P3, R3.reuse, UR4, RZ ;  /* 0x0000000403ff7c10 */ /* 0x040fe2000ff7e0ff */
[----:B------:R-:W-:Y:S01]  /*4c30*/  VIADD R2, R3, UR4 ;  /* 0x0000000403027c36 */ /* 0x000fe20008000000 */
[----:B------:R-:W3:Y:S04]  /*4c40*/  LDL.64 R62, [R1+0x48] ;  /* 0x00004800013e7983 */ /* 0x000ee80000100a00 */
[----:B------:R-:W4:Y:S01]  /*4c50*/  LDL.64 R60, [R1+0x68] ;  /* 0x00006800013c7983 */ /* 0x000f220000100a00 */
[----:B-1----:R-:W-:Y:S01]  /*4c60*/  HMMA.16816.F32 R44, R48, R42, R44 ;  /* 0x0000002a302c723c */ /* 0x002fe2000000182c */
[----:B------:R-:W-:Y:S01]  /*4c70*/  IMAD.X R5, RZ, RZ, UR5, P3 ;  /* 0x00000005ff057e24 */ /* 0x000fe200098e06ff */
[----:B------:R-:W-:-:S02]  /*4c80*/  ISETP.GT.U32.AND P2, PT, R2, R192, PT ;  /* 0x000000c00200720c */ /* 0x000fc40003f44070 */
[C---:B------:R-:W-:Y:S02]  /*4c90*/  ISETP.GE.U32.AND P1, PT, R2.reuse, R192, PT ;  /* 0x000000c00200720c */ /* 0x040fe40003f26070 */
[CC--:B------:R-:W-:Y:S02]  /*4ca0*/  ISETP.GT.U32.AND P0, PT, R2.reuse, R193.reuse, PT ;  /* 0x000000c10200720c */ /* 0x0c0fe40003f04070 */
[----:B------:R-:W-:-:S08]  /*4cb0*/  ISETP.GE.U32.AND P5, PT, R2, R193, PT ;  /* 0x000000c10200720c */ /* 0x000fd00003fa6070 */
[----:B------:R-:W-:Y:S01]  /*4cc0*/  FMUL R3, R56, UR11 ;  /* 0x0000000b38037c20 */ /* 0x000fe20008400000 */
[----:B------:R-:W-:Y:S01]  /*4cd0*/  FMUL R4, R57, UR11 ;  /* 0x0000000b39047c20 */ /* 0x000fe20008400000 */
[----:B------:R-:W-:Y:S01]  /*4ce0*/  FMUL R42, R58, UR11 ;  /* 0x0000000b3a2a7c20 */ /* 0x000fe20008400000 */
[----:B------:R-:W-:Y:S01]  /*4cf0*/  FMUL R39, R59, UR11 ;  /* 0x0000000b3b277c20 */ /* 0x000fe20008400000 */
[CC--:B------:R-:W-:Y:S01]  /*4d00*/  ISETP.GT.U32.AND P4, PT, R2.reuse, R194.reuse, PT ;  /* 0x000000c20200720c */ /* 0x0c0fe20003f84070 */
[----:B------:R-:W3:Y:S01]  /*4d10*/  LDL.64 R58, [R1+0x60] ;  /* 0x00006000013a7983 */ /* 0x000ee20000100a00 */
[C---:B------:R-:W-:Y:S02]  /*4d20*/  ISETP.GT.U32.AND.EX P2, PT, R5.reuse, RZ, PT, P2 ;  /* 0x000000ff0500720c */ /* 0x040fe40003f44120 */
[----:B------:R-:W-:Y:S02]  /*4d30*/  ISETP.GE.U32.AND.EX P1, PT, R5, RZ, PT, P1 ;  /* 0x000000ff0500720c */ /* 0x000fe40003f26110 */
[----:B------:R-:W-:-:S02]  /*4d40*/  ISETP.GE.U32.AND P3, PT, R2, R194, PT ;  /* 0x000000c20200720c */ /* 0x000fc40003f66070 */
[C---:B------:R-:W-:Y:S02]  /*4d50*/  ISETP.GT.U32.AND.EX P0, PT, R5.reuse, RZ, PT, P0 ;  /* 0x000000ff0500720c */ /* 0x040fe40003f04100 */
[----:B------:R-:W-:Y:S01]  /*4d60*/  ISETP.GE.U32.AND.EX P5, PT, R5, RZ, PT, P5 ;  /* 0x000000ff0500720c */ /* 0x000fe20003fa6150 */
[----:B------:R-:W-:Y:S01]  /*4d70*/  FMUL R33, R44, UR11 ;  /* 0x0000000b2c217c20 */ /* 0x000fe20008400000 */
[----:B------:R-:W-:Y:S01]  /*4d80*/  FMUL R37, R45, UR11 ;  /* 0x0000000b2d257c20 */ /* 0x000fe20008400000 */
[----:B------:R-:W-:Y:S02]  /*4d90*/  FSEL R3, R3, -INF , !P2 ;  /* 0xff80000003037808 */ /* 0x000fe40005000000 */
[----:B------:R-:W-:Y:S02]  /*4da0*/  FSEL R4, R4, -INF , !P1 ;  /* 0xff80000004047808 */ /* 0x000fe40004800000 */
[C---:B------:R-:W-:Y:S02]  /*4db0*/  ISETP.GT.U32.AND.EX P4, PT, R5.reuse, RZ, PT, P4 ;  /* 0x000000ff0500720c */ /* 0x040fe40003f84140 */
[----:B------:R-:W-:-:S02]  /*4dc0*/  ISETP.GE.U32.AND.EX P3, PT, R5, RZ, PT, P3 ;  /* 0x000000ff0500720c */ /* 0x000fc40003f66130 */
[----:B------:R-:W-:Y:S02]  /*4dd0*/  FSEL R42, R42, -INF , !P0 ;  /* 0xff8000002a2a7808 */ /* 0x000fe40004000000 */
[----:B------:R-:W-:Y:S02]  /*4de0*/  FSEL R39, R39, -INF , !P5 ;  /* 0xff80000027277808 */ /* 0x000fe40006800000 */
[CC--:B------:R-:W-:Y:S02]  /*4df0*/  ISETP.GT.U32.AND P2, PT, R2.reuse, R195.reuse, PT ;  /* 0x000000c30200720c */ /* 0x0c0fe40003f44070 */
[----:B------:R-:W-:Y:S01]  /*4e00*/  ISETP.GE.U32.AND P1, PT, R2, R195, PT ;  /* 0x000000c30200720c */ /* 0x000fe20003f26070 */
[----:B------:R-:W-:Y:S01]  /*4e10*/  FMUL R34, R46, UR11 ;  /* 0x0000000b2e227c20 */ /* 0x000fe20008400000 */
[----:B------:R-:W-:Y:S01]  /*4e20*/  FMUL R35, R47, UR11 ;  /* 0x0000000b2f237c20 */ /* 0x000fe20008400000 */
[----:B------:R-:W-:Y:S02]  /*4e30*/  FSEL R33, R33, -INF , !P4 ;  /* 0xff80000021217808 */ /* 0x000fe40006000000 */
[----:B------:R-:W-:-:S02]  /*4e40*/  FSEL R37, R37, -INF , !P3 ;  /* 0xff80000025257808 */ /* 0x000fc40005800000 */
[----:B------:R-:W-:Y:S02]  /*4e50*/  FMNMX R2, R42, R39, !PT ;  /* 0x000000272a027209 */ /* 0x000fe40007800000 */
[C---:B------:R-:W-:Y:S02]  /*4e60*/  ISETP.GT.U32.AND.EX P2, PT, R5.reuse, RZ, PT, P2 ;  /* 0x000000ff0500720c */ /* 0x040fe40003f44120 */
[----:B------:R-:W-:Y:S01]  /*4e70*/  ISETP.GE.U32.AND.EX P1, PT, R5, RZ, PT, P1 ;  /* 0x000000ff0500720c */ /* 0x000fe20003f26110 */
[----:B------:R-:W0:Y:S01]  /*4e80*/  SHFL.BFLY PT, R43, R2, 0x2, 0x1f ;  /* 0x0c401f00022b7f89 */ /* 0x000e2200000e0000 */
[----:B------:R-:W-:Y:S02]  /*4e90*/  FMNMX R5, R33, R37, !PT ;  /* 0x0000002521057209 */ /* 0x000fe40007800000 */
[----:B------:R-:W-:Y:S02]  /*4ea0*/  FSEL R34, R34, -INF , !P2 ;  /* 0xff80000022227808 */ /* 0x000fe40005000000 */
[----:B------:R-:W-:Y:S01]  /*4eb0*/  FSEL R35, R35, -INF , !P1 ;  /* 0xff80000023237808 */ /* 0x000fe20004800000 */
[----:B------:R-:W1:Y:S03]  /*4ec0*/  SHFL.BFLY PT, R41, R5, 0x2, 0x1f ;  /* 0x0c401f0005297f89 */ /* 0x000e6600000e0000 */
[----:B------:R-:W-:-:S02]  /*4ed0*/  FMNMX R38, R34, R35, !PT ;  /* 0x0000002322267209 */ /* 0x000fc40007800000 */
[----:B------:R-:W-:-:S03]  /*4ee0*/  FMNMX R45, R3, R4, !PT ;  /* 0x00000004032d7209 */ /* 0x000fc60007800000 */
[----:B------:R-:W1:Y:S04]  /*4ef0*/  SHFL.BFLY PT, R40, R38, 0x2, 0x1f ;  /* 0x0c401f0026287f89 */ /* 0x000e6800000e0000 */
[----:B------:R-:W1:Y:S01]  /*4f00*/  SHFL.BFLY PT, R44, R45, 0x2, 0x1f ;  /* 0x0c401f002d2c7f89 */ /* 0x000e6200000e0000 */
[----:B0-----:R-:W-:-:S05]  /*4f10*/  FMNMX R2, R2, R43, !PT ;  /* 0x0000002b02027209 */ /* 0x001fca0007800000 */
[----:B------:R-:W0:Y:S01]  /*4f20*/  SHFL.BFLY PT, R43, R2, 0x1, 0x1f ;  /* 0x0c201f00022b7f89 */ /* 0x000e2200000e0000 */
[----:B-1----:R-:W-:-:S05]  /*4f30*/  FMNMX R5, R5, R41, !PT ;  /* 0x0000002905057209 */ /* 0x002fca0007800000 */
[----:B------:R-:W1:Y:S01]  /*4f40*/  SHFL.BFLY PT, R41, R5, 0x1, 0x1f ;  /* 0x0c201f0005297f89 */ /* 0x000e6200000e0000 */
[----:B------:R-:W-:Y:S02]  /*4f50*/  FMNMX R38, R38, R40, !PT ;  /* 0x0000002826267209 */ /* 0x000fe40007800000 */
[----:B------:R-:W-:-:S03]  /*4f60*/  FMNMX R45, R45, R44, !PT ;  /* 0x0000002c2d2d7209 */ /* 0x000fc60007800000 */
[----:B------:R-:W1:Y:S04]  /*4f70*/  SHFL.BFLY PT, R40, R38, 0x1, 0x1f ;  /* 0x0c201f0026287f89 */ /* 0x000e6800000e0000 */
[----:B------:R-:W1:Y:S01]  /*4f80*/  SHFL.BFLY PT, R44, R45, 0x1, 0x1f ;  /* 0x0c201f002d2c7f89 */ /* 0x000e6200000e0000 */
[----:B0-----:R-:W-:Y:S02]  /*4f90*/  FMNMX R2, R2, R43, !PT ;  /* 0x0000002b02027209 */ /* 0x001fe40007800000 */
[----:B------:R-:W-:Y:S02]  /*4fa0*/  LOP3.LUT R43, R212, 0x1c, RZ, 0xc0, !PT ;  /* 0x0000001cd42b7812 */ /* 0x000fe400078ec0ff */
[----:B-1----:R-:W-:Y:S02]  /*4fb0*/  FMNMX R5, R5, R41, !PT ;  /* 0x0000002905057209 */ /* 0x002fe40007800000 */
[----:B------:R-:W-:-:S02]  /*4fc0*/  SHF.R.U32.HI R41, RZ, 0x3, R209 ;  /* 0x00000003ff297819 */ /* 0x000fc400000116d1 */
[C---:B------:R-:W-:Y:S02]  /*4fd0*/  SHF.L.U32 R187, R43.reuse, 0x2, RZ ;  /* 0x000000022bbb7819 */ /* 0x040fe400000006ff */
[C---:B------:R-:W-:Y:S02]  /*4fe0*/  LEA.HI R186, R43.reuse, 0x8, RZ, 0x1e ;  /* 0x000000082bba7811 */ /* 0x040fe400078ff0ff */
[C---:B------:R-:W-:Y:S02]  /*4ff0*/  LEA.HI R185, R43.reuse, 0x10, RZ, 0x1e ;  /* 0x000000102bb97811 */ /* 0x040fe400078ff0ff */
[----:B------:R-:W-:Y:S02]  /*5000*/  LEA.HI R164, R43, 0x18, RZ, 0x1e ;  /* 0x000000182ba47811 */ /* 0x000fe400078ff0ff */
[----:B------:R-:W-:Y:S01]  /*5010*/  FMNMX R38, R38, R40, !PT ;  /* 0x0000002826267209 */ /* 0x000fe20007800000 */
[----:B------:R-:W-:Y:S01]  /*5020*/  VIADD R40, R187, UR8 ;  /* 0x00000008bb287c36 */ /* 0x000fe20008000000 */
[----:B------:R-:W-:-:S02]  /*5030*/  LOP3.LUT R41, R41, 0xc, RZ, 0xc0, !PT ;  /* 0x0000000c29297812 */ /* 0x000fc400078ec0ff */
[----:B------:R-:W-:Y:S02]  /*5040*/  LEA R186, R186, UR8, 0x4 ;  /* 0x00000008baba7c11 */ /* 0x000fe4000f8e20ff */
[----:B------:R-:W-:Y:S02]  /*5050*/  LEA R185, R185, UR8, 0x4 ;  /* 0x00000008b9b97c11 */ /* 0x000fe4000f8e20ff */
[----:B------:R-:W-:Y:S01]  /*5060*/  LEA R164, R164, UR8, 0x4 ;  /* 0x00000008a4a47c11 */ /* 0x000fe2000f8e20ff */
[----:B------:R-:W-:Y:S01]  /*5070*/  IMAD.IADD R40, R40, 0x1, R41 ;  /* 0x0000000128287824 */ /* 0x000fe200078e0229 */
[----:B------:R-:W-:Y:S01]  /*5080*/  FMNMX R45, R45, R44, !PT ;  /* 0x0000002c2d2d7209 */ /* 0x000fe20007800000 */
[----:B------:R-:W-:Y:S01]  /*5090*/  BAR.SYNC.DEFER_BLOCKING 0x0 ;  /* 0x0000000000007b1d */ /* 0x000fe20000010000 */
[C---:B------:R-:W-:Y:S01]  /*50a0*/  IADD3 R44, R41.reuse, R186, RZ ;  /* 0x000000ba292c7210 */ /* 0x040fe20007ffe0ff */
[C---:B------:R-:W-:Y:S02]  /*50b0*/  IMAD.IADD R43, R41.reuse, 0x1, R185 ;  /* 0x00000001292b7824 */ /* 0x040fe400078e02b9 */
[----:B------:R-:W-:-:S02]  /*50c0*/  IMAD.IADD R41, R41, 0x1, R164 ;  /* 0x0000000129297824 */ /* 0x000fc400078e02a4 */
[----:B------:R-:W-:Y:S04]  /*50d0*/  @!P6 STS [R40+0x4000], R45 ;  /* 0x0040002d2800e388 */ /* 0x000fe80000000800 */
[----:B------:R-:W-:Y:S04]  /*50e0*/  @!P6 STS [R44+0x4000], R2 ;  /* 0x004000022c00e388 */ /* 0x000fe80000000800 */
[----:B------:R-:W-:Y:S04]  /*50f0*/  @!P6 STS [R43+0x4000], R5 ;  /* 0x004000052b00e388 */ /* 0x000fe80000000800 */
[----:B------:R-:W-:Y:S01]  /*5100*/  @!P6 STS [R41+0x4000], R38 ;  /* 0x004000262900e388 */ /* 0x000fe20000000800 */
[----:B------:R-:W-:Y:S01]  /*5110*/  BAR.SYNC.DEFER_BLOCKING 0x0 ;  /* 0x0000000000007b1d */ /* 0x000fe20000010000 */
[----:B------:R-:W-:Y:S01]  /*5120*/  LEA R48, R209, UR8, 0x2 ;  /* 0x00000008d1307c11 */ /* 0x000fe2000f8e10ff */
[----:B------:R-:W-:-:S04]  /*5130*/  IMAD.WIDE R56, R0, 0x2, R158 ;  /* 0x0000000200387825 */ /* 0x000fc800078e029e */
[----:B------:R-:W4:Y:S04]  /*5140*/  LDL.64 R158, [R1] ;  /* 0x00000000019e7983 */ /* 0x000f280000100a00 */
[----:B------:R-:W4:Y:S04]  /*5150*/  LDL.64 R208, [R1+0x58] ;  /* 0x0000580001d07983 */ /* 0x000f280000100a00 */
[----:B------:R-:W0:Y:S04]  /*5160*/  LDS R2, [R48+0x4000] ;  /* 0x0040000030027984 */ /* 0x000e280000000800 */
[----:B0-----:R-:W0:Y:S02]  /*5170*/  SHFL.BFLY PT, R5, R2, 0x2, 0x1f ;  /* 0x0c401f0002057f89 */ /* 0x001e2400000e0000 */
[----:B0-----:R-:W-:-:S05]  /*5180*/  FMNMX R5, R2, R5, !PT ;  /* 0x0000000502057209 */ /* 0x001fca0007800000 */
[----:B------:R-:W0:Y:S02]  /*5190*/  SHFL.BFLY PT, R2, R5, 0x1, 0x1f ;  /* 0x0c201f0005027f89 */ /* 0x000e2400000e0000 */
[----:B0-----:R-:W-:-:S05]  /*51a0*/  FMNMX R2, R5, R2, !PT ;  /* 0x0000000205027209 */ /* 0x001fca0007800000 */
[----:B------:R-:W-:Y:S01]  /*51b0*/  @!P6 STS [R48+0x4000], R2 ;  /* 0x004000023000e388 */ /* 0x000fe20000000800 */
[----:B------:R-:W-:Y:S06]  /*51c0*/  BAR.SYNC.DEFER_BLOCKING 0x0 ;  /* 0x0000000000007b1d */ /* 0x000fec0000010000 */
[----:B------:R-:W0:Y:S04]  /*51d0*/  LDS R2, [R187+UR8+0x4000] ;  /* 0x00400008bb027984 */ /* 0x000e280008000800 */
[----:B------:R-:W1:Y:S04]  /*51e0*/  LDS R45, [R186+0x4000] ;  /* 0x00400000ba2d7984 */ /* 0x000e680000000800 */
[----:B------:R-:W-:Y:S04]  /*51f0*/  LDS R38, [R185+0x4000] ;  /* 0x00400000b9267984 */ /* 0x000fe80000000800 */
[----:B------:R-:W2:Y:S01]  /*5200*/  LDS R5, [R164+0x4000] ;  /* 0x00400000a4057984 */ /* 0x000ea20000000800 */
[----:B------:R-:W-:Y:S01]  /*5210*/  BAR.SYNC.DEFER_BLOCKING 0x0 ;  /* 0x0000000000007b1d */ /* 0x000fe20000010000 */
[----:B0-----:R-:W-:-:S05]  /*5220*/  FMNMX R2, R2, R36, !PT ;  /* 0x0000002402027209 */ /* 0x001fca0007800000 */
[--C-:B------:R-:W-:Y:S01]  /*5230*/  FADD R46, R3, -R2.reuse ;  /* 0x80000002032e7221 */ /* 0x100fe20000000000 */
[----:B-1----:R-:W-:Y:S01]  /*5240*/  FMNMX R3, R45, R14, !PT ;  /* 0x0000000e2d037209 */ /* 0x002fe20007800000 */
[----:B------:R-:W-:-:S04]  /*5250*/  FADD R4, R4, -R2 ;  /* 0x8000000204047221 */ /* 0x000fc80000000000 */
[----:B------:R-:W-:Y:S01]  /*5260*/  FMUL R4, R4, 1.4426950216293334961 ;  /* 0x3fb8aa3b04047820 */ /* 0x000fe20000400000 */
[----:B------:R-:W-:-:S03]  /*5270*/  FADD R42, R42, -R3 ;  /* 0x800000032a2a7221 */ /* 0x000fc60000000000 */
[----:B------:R0:W-:Y:S02]  /*5280*/  MUFU.EX2 R47, R4 ;  /* 0x00000004002f7308 */ /* 0x0001e40000000800 */
[----:B0-----:R-:W-:Y:S01]  /*5290*/  FMUL R4, R42, 1.4426950216293334961 ;  /* 0x3fb8aa3b2a047820 */ /* 0x001fe20000400000 */
[----:B------:R-:W-:-:S05]  /*52a0*/  FADD R42, R39, -R3 ;  /* 0x80000003272a7221 */ /* 0x000fca0000000000 */
[----:B------:R0:W-:Y:S01]  /*52b0*/  MUFU.EX2 R39, R4 ;  /* 0x0000000400277308 */ /* 0x0001e20000000800 */
[----:B------:R-:W-:Y:S01]  /*52c0*/  FMUL R42, R42, 1.4426950216293334961 ;  /* 0x3fb8aa3b2a2a7820 */ /* 0x000fe20000400000 */
[----:B--2---:R-:W-:Y:S02]  /*52d0*/  FMNMX R5, R5, R32, !PT ;  /* 0x0000002005057209 */ /* 0x004fe40007800000 */
[----:B0-----:R-:W-:-:S05]  /*52e0*/  FMNMX R4, R38, R8, !PT ;  /* 0x0000000826047209 */ /* 0x001fca0007800000 */
[--C-:B------:R-:W-:Y:S01]  /*52f0*/  FADD R37, R37, -R4.reuse ;  /* 0x8000000425257221 */ /* 0x100fe20000000000 */
[----:B------:R-:W-:Y:S01]  /*5300*/  FADD R38, R33, -R4 ;  /* 0x8000000421267221 */ /* 0x000fe20000000000 */
[--C-:B------:R-:W-:Y:S01]  /*5310*/  FADD R35, R35, -R5.reuse ;  /* 0x8000000523237221 */ /* 0x100fe20000000000 */
[----:B------:R0:W-:Y:S01]  /*5320*/  MUFU.EX2 R33, R42 ;  /* 0x0000002a00217308 */ /* 0x0001e20000000800 */
[----:B------:R-:W-:Y:S01]  /*5330*/  FMUL R37, R37, 1.4426950216293334961 ;  /* 0x3fb8aa3b25257820 */ /* 0x000fe20000400000 */
[----:B------:R-:W-:Y:S01]  /*5340*/  FMUL R46, R46, 1.4426950216293334961 ;  /* 0x3fb8aa3b2e2e7820 */ /* 0x000fe20000400000 */
[----:B------:R-:W-:Y:S01]  /*5350*/  FMUL R38, R38, 1.4426950216293334961 ;  /* 0x3fb8aa3b26267820 */ /* 0x000fe20000400000 */
[----:B------:R-:W-:Y:S01]  /*5360*/  FMUL R35, R35, 1.4426950216293334961 ;  /* 0x3fb8aa3b23237820 */ /* 0x000fe20000400000 */
[----:B0-----:R-:W-:-:S03]  /*5370*/  FADD R42, R34, -R5 ;  /* 0x80000005222a7221 */ /* 0x001fc60000000000 */
[----:B------:R0:W-:Y:S02]  /*5380*/  MUFU.EX2 R34, R37 ;  /* 0x0000002500227308 */ /* 0x0001e40000000800 */
[----:B0-----:R-:W-:-:S06]  /*5390*/  FMUL R37, R42, 1.4426950216293334961 ;  /* 0x3fb8aa3b2a257820 */ /* 0x001fcc0000400000 */
[----:B------:R-:W0:Y:S08]  /*53a0*/  MUFU.EX2 R46, R46 ;  /* 0x0000002e002e7308 */ /* 0x000e300000000800 */
[----:B------:R-:W1:Y:S08]  /*53b0*/  MUFU.EX2 R38, R38 ;  /* 0x0000002600267308 */ /* 0x000e700000000800 */
[----:B------:R-:W-:Y:S08]  /*53c0*/  MUFU.EX2 R37, R37 ;  /* 0x0000002500257308 */ /* 0x000ff00000000800 */
[----:B------:R-:W2:Y:S01]  /*53d0*/  MUFU.EX2 R35, R35 ;  /* 0x0000002300237308 */ /* 0x000ea20000000800 */
[----:B0-----:R-:W-:Y:S01]  /*53e0*/  FADD R51, R46, R47 ;  /* 0x0000002f2e337221 */ /* 0x001fe20000000000 */
[----:B------:R-:W-:Y:S01]  /*53f0*/  FADD R52, R39, R33 ;  /* 0x0000002127347221 */ /* 0x000fe20000000000 */
[----:B-1----:R-:W-:-:S03]  /*5400*/  FADD R49, R38, R34 ;  /* 0x0000002226317221 */ /* 0x002fc60000000000 */
[----:B------:R-:W0:Y:S04]  /*5410*/  SHFL.BFLY PT, R53, R51, 0x2, 0x1f ;  /* 0x0c401f0033357f89 */ /* 0x000e2800000e0000 */
[----:B------:R-:W1:Y:S01]  /*5420*/  SHFL.BFLY PT, R54, R52, 0x2, 0x1f ;  /* 0x0c401f0034367f89 */ /* 0x000e6200000e0000 */
[----:B--2---:R-:W-:-:S03]  /*5430*/  FADD R45, R37, R35 ;  /* 0x00000023252d7221 */ /* 0x004fc60000000000 */
[----:B------:R-:W2:Y:S04]  /*5440*/  SHFL.BFLY PT, R50, R49, 0x2, 0x1f ;  /* 0x0c401f0031327f89 */ /* 0x000ea800000e0000 */
[----:B------:R-:W5:Y:S01]  /*5450*/  SHFL.BFLY PT, R42, R45, 0x2, 0x1f ;  /* 0x0c401f002d2a7f89 */ /* 0x000f6200000e0000 */
[----:B0-----:R-:W-:Y:S01]  /*5460*/  FADD R53, R51, R53 ;  /* 0x0000003533357221 */ /* 0x001fe20000000000 */
[----:B-1----:R-:W-:Y:S01]  /*5470*/  FADD R54, R52, R54 ;  /* 0x0000003634367221 */ /* 0x002fe20000000000 */
[----:B--2---:R-:W-:Y:S01]  /*5480*/  FADD R50, R49, R50 ;  /* 0x0000003231327221 */ /* 0x004fe20000000000 */
[----:B-----5:R-:W-:-:S03]  /*5490*/  FADD R42, R45, R42 ;  /* 0x0000002a2d2a7221 */ /* 0x020fc60000000000 */
[----:B------:R-:W0:Y:S04]  /*54a0*/  SHFL.BFLY PT, R49, R54, 0x1, 0x1f ;  /* 0x0c201f0036317f89 */ /* 0x000e2800000e0000 */
[----:B------:R-:W1:Y:S04]  /*54b0*/  SHFL.BFLY PT, R45, R53, 0x1, 0x1f ;  /* 0x0c201f00352d7f89 */ /* 0x000e6800000e0000 */
[----:B------:R-:W2:Y:S04]  /*54c0*/  SHFL.BFLY PT, R51, R50, 0x1, 0x1f ;  /* 0x0c201f0032337f89 */ /* 0x000ea800000e0000 */
[----:B------:R-:W5:Y:S01]  /*54d0*/  SHFL.BFLY PT, R52, R42, 0x1, 0x1f ;  /* 0x0c201f002a347f89 */ /* 0x000f6200000e0000 */
[----:B0-----:R-:W-:Y:S01]  /*54e0*/  FADD R49, R54, R49 ;  /* 0x0000003136317221 */ /* 0x001fe20000000000 */
[----:B-1----:R-:W-:Y:S01]  /*54f0*/  FADD R45, R53, R45 ;  /* 0x0000002d352d7221 */ /* 0x002fe20000000000 */
[----:B--2---:R-:W-:-:S04]  /*5500*/  FADD R51, R50, R51 ;  /* 0x0000003332337221 */ /* 0x004fc80000000000 */
[----:B------:R-:W-:Y:S01]  /*5510*/  @!P6 STS [R40+0x4000], R45 ;  /* 0x0040002d2800e388 */ /* 0x000fe20000000800 */
[----:B-----5:R-:W-:-:S03]  /*5520*/  FADD R52, R42, R52 ;  /* 0x000000342a347221 */ /* 0x020fc60000000000 */
[----:B------:R-:W-:Y:S04]  /*5530*/  @!P6 STS [R44+0x4000], R49 ;  /* 0x004000312c00e388 */ /* 0x000fe80000000800 */
[----:B------:R-:W-:Y:S04]  /*5540*/  @!P6 STS [R43+0x4000], R51 ;  /* 0x004000332b00e388 */ /* 0x000fe80000000800 */
[----:B------:R-:W-:Y:S01]  /*5550*/  @!P6 STS [R41+0x4000], R52 ;  /* 0x004000342900e388 */ /* 0x000fe20000000800 */
[----:B------:R-:W-:Y:S06]  /*5560*/  BAR.SYNC.DEFER_BLOCKING 0x0 ;  /* 0x0000000000007b1d */ /* 0x000fec0000010000 */
[----:B------:R-:W0:Y:S04]  /*5570*/  LDS R49, [R48+0x4000] ;  /* 0x0040000030317984 */ /* 0x000e280000000800 */
[----:B0-----:R-:W0:Y:S01]  /*5580*/  SHFL.BFLY PT, R40, R49, 0x2, 0x1f ;  /* 0x0c401f0031287f89 */ /* 0x001e2200000e0000 */
[----:B------:R-:W-:Y:S01]  /*5590*/  IMAD.WIDE R44, R0, 0x2, R70 ;  /* 0x00000002002c7825 */ /* 0x000fe200078e0246 */
[----:B------:R-:W-:-:S02]  /*55a0*/  LOP3.LUT R41, R212, 0x3f, RZ, 0xc0, !PT ;  /* 0x0000003fd4297812 */ /* 0x000fc400078ec0ff */
[----:B------:R-:W2:Y:S01]  /*55b0*/  LDL.64 R70, [R1+0x50] ;  /* 0x0000500001467983 */ /* 0x000ea20000100a00 */
[----:B0-----:R-:W-:-:S05]  /*55c0*/  FADD R49, R49, R40 ;  /* 0x0000002831317221 */ /* 0x001fca0000000000 */
[----:B------:R-:W0:Y:S01]  /*55d0*/  SHFL.BFLY PT, R40, R49, 0x1, 0x1f ;  /* 0x0c201f0031287f89 */ /* 0x000e2200000e0000 */
[----:B------:R-:W-:Y:S01]  /*55e0*/  SHF.R.S32.HI R52, RZ, 0x6, R212 ;  /* 0x00000006ff347819 */ /* 0x000fe200000114d4 */
[----:B------:R-:W-:Y:S01]  /*55f0*/  IMAD.WIDE R134, R0, 0x2, R68 ;  /* 0x0000000200867825 */ /* 0x000fe200078e0244 */
[----:B------:R-:W-:Y:S01]  /*5600*/  SHF.L.U32 R41, R41, 0x1, RZ ;  /* 0x0000000129297819 */ /* 0x000fe200000006ff */
[----:B------:R-:W5:Y:S01]  /*5610*/  LDL.64 R68, [R1+0x28] ;  /* 0x0000280001447983 */ /* 0x000f620000100a00 */
[----:B------:R-:W-:Y:S01]  /*5620*/  SGXT R52, R52, 0x1 ;  /* 0x000000013434781a */ /* 0x000fe20000000200 */
[----:B------:R-:W-:Y:S02]  /*5630*/  IMAD.WIDE R54, R0, 0x2, R138 ;  /* 0x0000000200367825 */ /* 0x000fe400078e028a */
[----:B------:R-:W5:Y:S01]  /*5640*/  LDL.64 R212, [R1+0x70] ;  /* 0x0000700001d47983 */ /* 0x000f620000100a00 */
[----:B------:R-:W-:-:S03]  /*5650*/  LOP3.LUT R52, R41, 0x90, R52, 0x78, !PT ;  /* 0x0000009029347812 */ /* 0x000fc600078e7834 */
[----:B------:R-:W5:Y:S01]  /*5660*/  LDL.64 R138, [R1+0x18] ;  /* 0x00001800018a7983 */ /* 0x000f620000100a00 */
[----:B0-----:R-:W-:Y:S01]  /*5670*/  FADD R49, R49, R40 ;  /* 0x0000002831317221 */ /* 0x001fe20000000000 */
[C---:B------:R-:W-:Y:S02]  /*5680*/  IMAD.WIDE R40, R0.reuse, 0x2, R162 ;  /* 0x0000000200287825 */ /* 0x040fe400078e02a2 */
[----:B------:R-:W5:Y:S04]  /*5690*/  LDL.64 R162, [R1+0x20] ;  /* 0x0000200001a27983 */ /* 0x000f680000100a00 */
[----:B------:R0:W-:Y:S01]  /*56a0*/  @!P6 STS [R48+0x4000], R49 ;  /* 0x004000313000e388 */ /* 0x0001e20000000800 */
[----:B------:R-:W-:-:S03]  /*56b0*/  IMAD.WIDE R42, R0, 0x2, R160 ;  /* 0x00000002002a7825 */ /* 0x000fc600078e02a0 */
[----:B------:R-:W5:Y:S01]  /*56c0*/  LDL.64 R160, [R1+0x8] ;  /* 0x0000080001a07983 */ /* 0x000f620000100a00 */
[----:B------:R-:W-:Y:S01]  /*56d0*/  BAR.SYNC.DEFER_BLOCKING 0x0 ;  /* 0x0000000000007b1d */ /* 0x000fe20000010000 */
[----:B0-----:R-:W-:-:S05]  /*56e0*/  IMAD.WIDE R48, R0, 0x2, R136 ;  /* 0x0000000200307825 */ /* 0x001fca00078e0288 */
[----:B------:R-:W5:Y:S01]  /*56f0*/  LDL.64 R136, [R1+0x10] ;  /* 0x0000100001887983 */ /* 0x000f620000100a00 */
[----:B---3--:R-:W-:-:S04]  /*5700*/  IMAD.WIDE R58, R0, 0x2, R58 ;  /* 0x00000002003a7825 */ /* 0x008fc800078e023a */
[C---:B------:R-:W-:Y:S01]  /*5710*/  IMAD.WIDE R62, R0.reuse, 0x2, R62 ;  /* 0x00000002003e7825 */ /* 0x040fe200078e023e */
[----:B------:R-:W3:Y:S04]  /*5720*/  LDG.E.U16 R40, desc[UR12][R40.64] ;  /* 0x0000000c28287981 */ /* 0x000ee8000c1e1500 */
[----:B------:R-:W3:Y:S01]  /*5730*/  LDG.E.U16 R43, desc[UR12][R42.64] ;  /* 0x0000000c2a2b7981 */ /* 0x000ee2000c1e1500 */
[----:B----4-:R-:W-:-:S03]  /*5740*/  IMAD.WIDE R60, R0, 0x2, R60 ;  /* 0x00000002003c7825 */ /* 0x010fc600078e023c */
[----:B------:R0:W4:Y:S04]  /*5750*/  LDG.E.U16 R51, desc[UR12][R44.64] ;  /* 0x0000000c2c337981 */ /* 0x000128000c1e1500 */
[----:B------:R-:W4:Y:S04]  /*5760*/  LDG.E.U16 R41, desc[UR12][R56.64] ;  /* 0x0000000c38297981 */ /* 0x000f28000c1e1500 */
[----:B------:R1:W4:Y:S04]  /*5770*/  LDG.E.U16 R42, desc[UR12][R58.64] ;  /* 0x0000000c3a2a7981 */ /* 0x000328000c1e1500 */
[----:B------:R1:W4:Y:S04]  /*5780*/  LDG.E.U16 R133, desc[UR12][R54.64] ;  /* 0x0000000c36857981 */ /* 0x000328000c1e1500 */
[----:B------:R2:W4:Y:S01]  /*5790*/  LDG.E.U16 R57, desc[UR12][R48.64] ;  /* 0x0000000c30397981 */ /* 0x000522000c1e1500 */
[----:B0-----:R-:W-:-:S03]  /*57a0*/  IMAD.WIDE R44, R0, 0x2, R216 ;  /* 0x00000002002c7825 */ /* 0x001fc600078e02d8 */
[----:B------:R-:W4:Y:S01]  /*57b0*/  LDG.E.U16 R134, desc[UR12][R134.64] ;  /* 0x0000000c86867981 */ /* 0x000f22000c1e1500 */
[----:B-1----:R-:W-:-:S03]  /*57c0*/  IMAD.WIDE R58, R0, 0x2, R200 ;  /* 0x00000002003a7825 */ /* 0x002fc600078e02c8 */
[----:B------:R-:W4:Y:S01]  /*57d0*/  LDG.E.U16 R132, desc[UR12][R44.64] ;  /* 0x0000000c2c847981 */ /* 0x000f22000c1e1500 */
[----:B------:R-:W-:-:S04]  /*57e0*/  IMAD.WIDE R54, R0, 0x2, R208 ;  /* 0x0000000200367825 */ /* 0x000fc800078e02d0 */
[----:B------:R-:W-:Y:S01]  /*57f0*/  FADD R32, -R5, R32 ;  /* 0x0000002005207221 */ /* 0x000fe20000000100 */
[----:B------:R-:W0:Y:S04]  /*5800*/  LDS R164, [R164+0x4000] ;  /* 0x00400000a4a47984 */ /* 0x000e280000000800 */
[----:B------:R-:W-:Y:S04]  /*5810*/  LDS R185, [R185+0x4000] ;  /* 0x00400000b9b97984 */ /* 0x000fe80000000800 */
[----:B------:R-:W-:Y:S04]  /*5820*/  LDS R186, [R186+0x4000] ;  /* 0x00400000baba7984 */ /* 0x000fe80000000800 */
[----:B------:R-:W-:Y:S01]  /*5830*/  LDS R187, [R187+UR8+0x4000] ;  /* 0x00400008bbbb7984 */ /* 0x000fe20008000800 */
[----:B--2---:R-:W-:-:S03]  /*5840*/  IMAD.WIDE R48, R0, 0x2, R70 ;  /* 0x0000000200307825 */ /* 0x004fc600078e0246 */
[----:B------:R1:W2:Y:S04]  /*5850*/  LDG.E.U16 R71, desc[UR12][R60.64] ;  /* 0x0000000c3c477981 */ /* 0x0002a8000c1e1500 */
[----:B------:R5:W2:Y:S04]  /*5860*/  LDG.E.U16 R56, desc[UR12][R48.64] ;  /* 0x0000000c30387981 */ /* 0x000aa8000c1e1500 */
[----:B------:R-:W2:Y:S01]  /*5870*/  LDG.E.U16 R70, desc[UR12][R54.64] ;  /* 0x0000000c36467981 */ /* 0x000ea2000c1e1500 */
[----:B-1----:R-:W-:-:S04]  /*5880*/  IMAD.WIDE R60, R0, 0x2, R204 ;  /* 0x00000002003c7825 */ /* 0x002fc800078e02cc */
[C---:B-----5:R-:W-:Y:S02]  /*5890*/  IMAD.WIDE R48, R0.reuse, 0x2, R68 ;  /* 0x0000000200307825 */ /* 0x060fe400078e0244 */
[----:B------:R-:W5:Y:S02]  /*58a0*/  LDG.E.U16 R69, desc[UR12][R62.64] ;  /* 0x0000000c3e457981 */ /* 0x000f64000c1e1500 */
[C---:B------:R-:W-:Y:S02]  /*58b0*/  IMAD.WIDE R44, R0.reuse, 0x2, R212 ;  /* 0x00000002002c7825 */ /* 0x040fe400078e02d4 */
[----:B------:R1:W5:Y:S02]  /*58c0*/  LDG.E.U16 R68, desc[UR12][R58.64] ;  /* 0x0000000c3a447981 */ /* 0x000364000c1e1500 */
[C---:B------:R-:W-:Y:S02]  /*58d0*/  IMAD.WIDE R138, R0.reuse, 0x2, R138 ;  /* 0x00000002008a7825 */ /* 0x040fe400078e028a */
[----:B------:R-:W2:Y:S04]  /*58e0*/  LDG.E.U16 R45, desc[UR12][R44.64] ;  /* 0x0000000c2c2d7981 */ /* 0x000ea8000c1e1500 */
[----:B------:R0:W5:Y:S01]  /*58f0*/  LDG.E.U16 R63, desc[UR12][R48.64] ;  /* 0x0000000c303f7981 */ /* 0x000162000c1e1500 */
[----:B-1----:R-:W-:-:S03]  /*5900*/  IMAD.WIDE R58, R0, 0x2, R158 ;  /* 0x00000002003a7825 */ /* 0x002fc600078e029e */
[----:B------:R1:W5:Y:S01]  /*5910*/  LDG.E.U16 R62, desc[UR12][R138.64] ;  /* 0x0000000c8a3e7981 */ /* 0x000362000c1e1500 */
[----:B------:R-:W-:-:S03]  /*5920*/  IMAD.WIDE R54, R0, 0x2, R166 ;  /* 0x0000000200367825 */ /* 0x000fc600078e02a6 */
[----:B------:R1:W5:Y:S01]  /*5930*/  LDG.E.U16 R50, desc[UR12][R58.64] ;  /* 0x0000000c3a327981 */ /* 0x000362000c1e1500 */
[----:B0-----:R-:W-:-:S03]  /*5940*/  IMAD.WIDE R48, R0, 0x2, R162 ;  /* 0x0000000200307825 */ /* 0x001fc600078e02a2 */
[----:B------:R0:W5:Y:S01]  /*5950*/  LDG.E.U16 R44, desc[UR12][R60.64] ;  /* 0x0000000c3c2c7981 */ /* 0x000162000c1e1500 */
[----:B-1----:R-:W-:-:S03]  /*5960*/  IMAD.WIDE R138, R0, 0x2, R242 ;  /* 0x00000002008a7825 */ /* 0x002fc600078e02f2 */
[----:B------:R-:W5:Y:S01]  /*5970*/  LDG.E.U16 R48, desc[UR12][R48.64] ;  /* 0x0000000c30307981 */ /* 0x000f62000c1e1500 */
[----:B------:R-:W-:-:S03]  /*5980*/  IMAD.WIDE R58, R0, 0x2, R246 ;  /* 0x00000002003a7825 */ /* 0x000fc600078e02f6 */
[----:B------:R-:W5:Y:S01]  /*5990*/  LDG.E.U16 R53, desc[UR12][R138.64] ;  /* 0x0000000c8a357981 */ /* 0x000f62000c1e1500 */
[----:B0-----:R-:W-:-:S03]  /*59a0*/  IMAD.WIDE R60, R0, 0x2, R160 ;  /* 0x00000002003c7825 */ /* 0x001fc600078e02a0 */
[----:B------:R-:W5:Y:S01]  /*59b0*/  LDG.E.U16 R59, desc[UR12][R58.64] ;  /* 0x0000000c3a3b7981 */ /* 0x000f62000c1e1500 */
[----:B------:R-:W-:-:S03]  /*59c0*/  IMAD.WIDE R136, R0, 0x2, R136 ;  /* 0x0000000200887825 */ /* 0x000fc600078e0288 */
[----:B------:R-:W5:Y:S04]  /*59d0*/  LDG.E.U16 R55, desc[UR12][R54.64] ;  /* 0x0000000c36377981 */ /* 0x000f68000c1e1500 */
[----:B------:R0:W5:Y:S01]  /*59e0*/  LDG.E.U16 R49, desc[UR12][R136.64] ;  /* 0x0000000c88317981 */ /* 0x000162000c1e1500 */
[----:B------:R-:W-:-:S03]  /*59f0*/  IMAD.WIDE R158, R0, 0x2, R248 ;  /* 0x00000002009e7825 */ /* 0x000fc600078e02f8 */
[----:B------:R-:W5:Y:S01]  /*5a00*/  LDG.E.U16 R61, desc[UR12][R60.64] ;  /* 0x0000000c3c3d7981 */ /* 0x000f62000c1e1500 */
[----:B------:R-:W-:-:S03]  /*5a10*/  IMAD.WIDE R160, R0, 0x2, R250 ;  /* 0x0000000200a07825 */ /* 0x000fc600078e02fa */
[----:B------:R1:W5:Y:S01]  /*5a20*/  LDG.E.U16 R54, desc[UR12][R158.64] ;  /* 0x0000000c9e367981 */ /* 0x000362000c1e1500 */
[----:B0-----:R-:W-:-:S04]  /*5a30*/  IMAD.WIDE R136, R0, 0x2, R240 ;  /* 0x0000000200887825 */ /* 0x001fc800078e02f0 */
[C---:B------:R-:W-:Y:S01]  /*5a40*/  IMAD.WIDE R138, R0.reuse, 0x2, R222 ;  /* 0x00000002008a7825 */ /* 0x040fe200078e02de */
[----:B------:R0:W5:Y:S03]  /*5a50*/  LDG.E.U16 R58, desc[UR12][R136.64] ;  /* 0x0000000c883a7981 */ /* 0x000166000c1e1500 */
[C---:B-1----:R-:W-:Y:S01]  /*5a60*/  IMAD.WIDE R158, R0.reuse, 0x2, R218 ;  /* 0x00000002009e7825 */ /* 0x042fe200078e02da */
[----:B------:R1:W5:Y:S03]  /*5a70*/  LDG.E.U16 R60, desc[UR12][R160.64] ;  /* 0x0000000ca03c7981 */ /* 0x000366000c1e1500 */
[C---:B------:R-:W-:Y:S01]  /*5a80*/  IMAD.WIDE R162, R0.reuse, 0x2, R234 ;  /* 0x0000000200a27825 */ /* 0x040fe200078e02ea */
[----:B------:R-:W5:Y:S03]  /*5a90*/  LDG.E.U16 R138, desc[UR12][R138.64] ;  /* 0x0000000c8a8a7981 */ /* 0x000f66000c1e1500 */
[C---:B0-----:R-:W-:Y:S01]  /*5aa0*/  IMAD.WIDE R136, R0.reuse, 0x2, R230 ;  /* 0x0000000200887825 */ /* 0x041fe200078e02e6 */
[----:B------:R0:W5:Y:S03]  /*5ab0*/  LDG.E.U16 R135, desc[UR12][R162.64] ;  /* 0x0000000ca2877981 */ /* 0x000166000c1e1500 */
[----:B-1----:R-:W-:-:S02]  /*5ac0*/  IMAD.WIDE R160, R0, 0x2, R226 ;  /* 0x0000000200a07825 */ /* 0x002fc400078e02e2 */
[----:B------:R-:W5:Y:S04]  /*5ad0*/  LDG.E.U16 R136, desc[UR12][R136.64] ;  /* 0x0000000c88887981 */ /* 0x000f68000c1e1500 */
[----:B------:R1:W5:Y:S01]  /*5ae0*/  LDG.E.U16 R139, desc[UR12][R158.64] ;  /* 0x0000000c9e8b7981 */ /* 0x000362000c1e1500 */
[----:B0-----:R-:W-:-:S03]  /*5af0*/  IMAD.WIDE R162, R0, 0x2, R206 ;  /* 0x0000000200a27825 */ /* 0x001fc600078e02ce */
[----:B------:R0:W5:Y:S01]  /*5b00*/  LDG.E.U16 R137, desc[UR12][R160.64] ;  /* 0x0000000ca0897981 */ /* 0x000162000c1e1500 */
[----:B-1----:R-:W-:-:S03]  /*5b10*/  IMAD.WIDE R158, R0, 0x2, R214 ;  /* 0x00000002009e7825 */ /* 0x002fc600078e02d6 */
[----:B------:R-:W5:Y:S04]  /*5b20*/  LDG.E.U16 R167, desc[UR12][R162.64] ;  /* 0x0000000ca2a77981 */ /* 0x000f68000c1e1500 */
[----:B------:R1:W5:Y:S01]  /*5b30*/  LDG.E.U16 R165, desc[UR12][R158.64] ;  /* 0x0000000c9ea57981 */ /* 0x000362000c1e1500 */
[----:B0-----:R-:W-:-:S05]  /*5b40*/  IMAD.WIDE R160, R0, 0x2, R210 ;  /* 0x0000000200a07825 */ /* 0x001fca00078e02d2 */
[----:B------:R0:W5:Y:S01]  /*5b50*/  LDG.E.U16 R166, desc[UR12][R160.64] ;  /* 0x0000000ca0a67981 */ /* 0x000162000c1e1500 */
[----:B-1----:R-:W-:-:S04]  /*5b60*/  IMAD.WIDE R158, R0, 0x2, R202 ;  /* 0x00000002009e7825 */ /* 0x002fc800078e02ca */
[C---:B------:R-:W-:Y:S01]  /*5b70*/  IMAD.WIDE R162, R0.reuse, 0x2, R196 ;  /* 0x0000000200a27825 */ /* 0x040fe200078e02c4 */
[----:B------:R1:W5:Y:S03]  /*5b80*/  LDG.E.U16 R200, desc[UR12][R158.64] ;  /* 0x0000000c9ec87981 */ /* 0x000366000c1e1500 */
[C---:B0-----:R-:W-:Y:S01]  /*5b90*/  IMAD.WIDE R160, R0.reuse, 0x2, R198 ;  /* 0x0000000200a07825 */ /* 0x041fe200078e02c6 */
[----:B------:R0:W5:Y:S04]  /*5ba0*/  LDG.E.U16 R204, desc[UR12][R162.64] ;  /* 0x0000000ca2cc7981 */ /* 0x000168000c1e1500 */
[----:B------:R3:W5:Y:S01]  /*5bb0*/  LDG.E.U16 R201, desc[UR12][R160.64] ;  /* 0x0000000ca0c97981 */ /* 0x000762000c1e1500 */
[----:B-1----:R-:W-:-:S04]  /*5bc0*/  IMAD.WIDE R158, R0, 0x2, R190 ;  /* 0x00000002009e7825 */ /* 0x002fc800078e02be */
[C---:B0-----:R-:W-:Y:S01]  /*5bd0*/  IMAD.WIDE R162, R0.reuse, 0x2, R182 ;  /* 0x0000000200a27825 */ /* 0x041fe200078e02b6 */
[----:B------:R0:W5:Y:S03]  /*5be0*/  LDG.E.U16 R205, desc[UR12][R158.64] ;  /* 0x0000000c9ecd7981 */ /* 0x000166000c1e1500 */
[C---:B---3--:R-:W-:Y:S01]  /*5bf0*/  IMAD.WIDE R160, R0.reuse, 0x2, R188 ;  /* 0x0000000200a07825 */ /* 0x048fe200078e02bc */
[----:B------:R1:W3:Y:S04]  /*5c00*/  LDG.E.U16 R209, desc[UR12][R162.64] ;  /* 0x0000000ca2d17981 */ /* 0x0002e8000c1e1500 */
[----:B------:R4:W3:Y:S01]  /*5c10*/  LDG.E.U16 R208, desc[UR12][R160.64] ;  /* 0x0000000ca0d07981 */ /* 0x0008e2000c1e1500 */
[----:B0-----:R-:W-:-:S04]  /*5c20*/  IMAD.WIDE R158, R0, 0x2, R180 ;  /* 0x00000002009e7825 */ /* 0x001fc800078e02b4 */
[C---:B-1----:R-:W-:Y:S01]  /*5c30*/  IMAD.WIDE R162, R0.reuse, 0x2, R176 ;  /* 0x0000000200a27825 */ /* 0x042fe200078e02b0 */
[----:B------:R0:W3:Y:S03]  /*5c40*/  LDG.E.U16 R212, desc[UR12][R158.64] ;  /* 0x0000000c9ed47981 */ /* 0x0000e6000c1e1500 */
[C---:B----4-:R-:W-:Y:S01]  /*5c50*/  IMAD.WIDE R160, R0.reuse, 0x2, R178 ;  /* 0x0000000200a07825 */ /* 0x050fe200078e02b2 */
[----:B------:R1:W4:Y:S04]  /*5c60*/  LDG.E.U16 R216, desc[UR12][R162.64] ;  /* 0x0000000ca2d87981 */ /* 0x000328000c1e1500 */
[----:B------:R1:W4:Y:S01]  /*5c70*/  LDG.E.U16 R213, desc[UR12][R160.64] ;  /* 0x0000000ca0d57981 */ /* 0x000322000c1e1500 */
[----:B0-----:R-:W-:-:S04]  /*5c80*/  IMAD.WIDE R158, R0, 0x2, R174 ;  /* 0x00000002009e7825 */ /* 0x001fc800078e02ae */
[C---:B-1----:R-:W-:Y:S01]  /*5c90*/  IMAD.WIDE R162, R0.reuse, 0x2, R170 ;  /* 0x0000000200a27825 */ /* 0x042fe200078e02aa */
[----:B------:R0:W4:Y:S03]  /*5ca0*/  LDG.E.U16 R217, desc[UR12][R158.64] ;  /* 0x0000000c9ed97981 */ /* 0x000126000c1e1500 */
[C---:B------:R-:W-:Y:S01]  /*5cb0*/  IMAD.WIDE R160, R0.reuse, 0x2, R172 ;  /* 0x0000000200a07825 */ /* 0x040fe200078e02ac */
        /* <DEDUP_REMOVED lines=23> */
[C---:B------:R-:W-:Y:S02]  /*5e30*/  IMAD.WIDE R160, R0.reuse, 0x2, R146 ;  /* 0x0000000200a07825 */ /* 0x040fe400078e0292 */
[----:B------:R-:W4:Y:S04]  /*5e40*/  LDG.E.U16 R162, desc[UR12][R162.64] ;  /* 0x0000000ca2a27981 */ /* 0x000f28000c1e1500 */
[----:B------:R1:W4:Y:S01]  /*5e50*/  LDG.E.U16 R244, desc[UR12][R160.64] ;  /* 0x0000000ca0f47981 */ /* 0x000322000c1e1500 */
[----:B0-----:R-:W-:-:S05]  /*5e60*/  IMAD.WIDE R158, R0, 0x2, R150 ;  /* 0x00000002009e7825 */ /* 0x001fca00078e0296 */
[----:B------:R0:W4:Y:S01]  /*5e70*/  LDG.E.U16 R245, desc[UR12][R158.64] ;  /* 0x0000000c9ef57981 */ /* 0x000122000c1e1500 */
[----:B-1----:R-:W-:-:S05]  /*5e80*/  IMAD.WIDE R160, R0, 0x2, R152 ;  /* 0x0000000200a07825 */ /* 0x002fca00078e0298 */
[----:B------:R1:W4:Y:S01]  /*5e90*/  LDG.E.U16 R163, desc[UR12][R160.64] ;  /* 0x0000000ca0a37981 */ /* 0x000322000c1e1500 */
[----:B0-----:R-:W-:-:S06]  /*5ea0*/  IMAD.WIDE R158, R0, 0x2, R154 ;  /* 0x00000002009e7825 */ /* 0x001fcc00078e029a */
[----:B------:R0:W4:Y:S01]  /*5eb0*/  LDG.E.U16 R158, desc[UR12][R158.64] ;  /* 0x0000000c9e9e7981 */ /* 0x000122000c1e1500 */
[----:B-1----:R-:W-:-:S06]  /*5ec0*/  IMAD.WIDE R160, R0, 0x2, R156 ;  /* 0x0000000200a07825 */ /* 0x002fcc00078e029c */
[----:B------:R1:W4:Y:S01]  /*5ed0*/  LDG.E.U16 R160, desc[UR12][R160.64] ;  /* 0x0000000ca0a07981 */ /* 0x000322000c1e1500 */
[----:B------:R-:W-:Y:S01]  /*5ee0*/  FMUL R32, R32, 1.4426950216293334961 ;  /* 0x3fb8aa3b20207820 */ /* 0x000fe20000400000 */
[----:B------:R-:W-:Y:S06]  /*5ef0*/  BAR.SYNC.DEFER_BLOCKING 0x0 ;  /* 0x0000000000007b1d */ /* 0x000fec0000010000 */
[----:B0-----:R0:W4:Y:S02]  /*5f00*/  MUFU.EX2 R159, R32 ;  /* 0x00000020009f7308 */ /* 0x0011240000000800 */
[----:B0-----:R-:W0:Y:S01]  /*5f10*/  S2R R32, SR_TID.X ;  /* 0x0000000000207919 */ /* 0x001e220000002100 */
[----:B------:R-:W4:Y:S01]  /*5f20*/  S2UR UR10, SR_CgaCtaId ;  /* 0x00000000000a79c3 */ /* 0x000f220000008800 */
[----:B------:R-:W-:-:S02]  /*5f30*/  F2FP.F16.F32.PACK_AB R33, R33, R39 ;  /* 0x000000272121723e */ /* 0x000fc400000000ff */
[----:B------:R-:W-:Y:S02]  /*5f40*/  F2FP.F16.F32.PACK_AB R34, R34, R38 ;  /* 0x000000262222723e */ /* 0x000fe400000000ff */
[----:B------:R-:W-:Y:S01]  /*5f50*/  F2FP.F16.F32.PACK_AB R35, R35, R37 ;  /* 0x000000252323723e */ /* 0x000fe200000000ff */
[----:B------:R1:W-:Y:S04]  /*5f60*/  STS.U16 [R52+UR8+0x4000], R40 ;  /* 0x0040002834007988 */ /* 0x0003e80008000408 */
[----:B------:R-:W-:Y:S01]  /*5f70*/  STS.U16 [R52+UR8+0x4200], R43 ;  /* 0x0042002b34007988 */ /* 0x000fe20008000408 */
[----:B-1----:R-:W-:Y:S01]  /*5f80*/  LOP3.LUT R40, R52, 0x20, RZ, 0x3c, !PT ;  /* 0x0000002034287812 */ /* 0x002fe200078e3cff */
[C---:B0-----:R-:W-:Y:S02]  /*5f90*/  IMAD.SHL.U32 R184, R32.reuse, 0x8, RZ ;  /* 0x0000000820b87824 */ /* 0x041fe400078e00ff */
[----:B------:R-:W-:-:S03]  /*5fa0*/  IMAD.SHL.U32 R161, R32, 0x40, RZ ;  /* 0x0000004020a17824 */ /* 0x000fc600078e00ff */
[----:B------:R-:W-:-:S04]  /*5fb0*/  LOP3.LUT R184, R184, 0x30, RZ, 0xc0, !PT ;  /* 0x00000030b8b87812 */ /* 0x000fc800078ec0ff */
[----:B------:R-:W-:-:S04]  /*5fc0*/  LOP3.LUT R184, R184, 0x3c0, R161, 0xf8, !PT ;  /* 0x000003c0b8b87812 */ /* 0x000fc800078ef8a1 */
[----:B------:R-:W-:Y:S02]  /*5fd0*/  LOP3.LUT R184, R184, 0x10, R32, 0x78, !PT ;  /* 0x00000010b8b87812 */ /* 0x000fe400078e7820 */
[----:B------:R-:W-:Y:S01]  /*5fe0*/  F2FP.F16.F32.PACK_AB R32, R47, R46 ;  /* 0x0000002e2f20723e */ /* 0x000fe200000000ff */
[----:B------:R-:W-:Y:S04]  /*5ff0*/  STS.U16 [R52+UR8+0x4400], R41 ;  /* 0x0044002934007988 */ /* 0x000fe80008000408 */
[----:B------:R-:W-:Y:S04]  /*6000*/  STS.U16 [R52+UR8+0x4600], R57 ;  /* 0x0046003934007988 */ /* 0x000fe80008000408 */
[----:B--2---:R-:W-:Y:S04]  /*6010*/  STS.U16 [R52+UR8+0x4800], R45 ;  /* 0x0048002d34007988 */ /* 0x004fe80008000408 */
[----:B------:R-:W-:Y:S04]  /*6020*/  STS.U16 [R52+UR8+0x4a00], R42 ;  /* 0x004a002a34007988 */ /* 0x000fe80008000408 */
[----:B------:R-:W-:Y:S04]  /*6030*/  STS.U16 [R52+UR8+0x4c00], R56 ;  /* 0x004c003834007988 */ /* 0x000fe80008000408 */
[----:B-----5:R-:W-:Y:S04]  /*6040*/  STS.U16 [R52+UR8+0x4e00], R44 ;  /* 0x004e002c34007988 */ /* 0x020fe80008000408 */
        /* <DEDUP_REMOVED lines=12> */
[----:B------:R-:W-:-:S03]  /*6110*/  UMOV UR9, 0x400 ;  /* 0x0000040000097882 */ /* 0x000fc60000000000 */
[----:B---3--:R-:W-:Y:S04]  /*6120*/  STS.U16 [R52+UR8+0x6800], R208 ;  /* 0x006800d034007988 */ /* 0x008fe80008000408 */
[----:B------:R-:W-:Y:S04]  /*6130*/  STS.U16 [R52+UR8+0x6a00], R212 ;  /* 0x006a00d434007988 */ /* 0x000fe80008000408 */
[----:B----4-:R-:W-:Y:S01]  /*6140*/  STS.U16 [R52+UR8+0x6c00], R216 ;  /* 0x006c00d834007988 */ /* 0x010fe20008000408 */
[----:B------:R-:W-:-:S03]  /*6150*/  ULEA UR9, UR10, UR9, 0x18 ;  /* 0x000000090a097291 */ /* 0x000fc6000f8ec03f */
        /* <DEDUP_REMOVED lines=41> */
[----:B------:R0:W-:Y:S01]  /*63f0*/  STSM.16.M88.4 [R252+0x8000], R32 ;  /* 0x00800020fc007844 */ /* 0x0001e20000000200 */
[----:B------:R-:W-:Y:S01]  /*6400*/  BAR.SYNC.DEFER_BLOCKING 0x0 ;  /* 0x0000000000007b1d */ /* 0x000fe20000010000 */
[----:B0-----:R-:W-:Y:S01]  /*6410*/  FADD R33, -R2, R36 ;  /* 0x0000002402217221 */ /* 0x001fe20000000100 */
[----:B------:R-:W-:-:S03]  /*6420*/  FADD R32, -R3, R14 ;  /* 0x0000000e03207221 */ /* 0x000fc60000000100 */
[----:B------:R-:W-:Y:S01]  /*6430*/  FMUL R33, R33, 1.4426950216293334961 ;  /* 0x3fb8aa3b21217820 */ /* 0x000fe20000400000 */
[----:B------:R-:W-:-:S03]  /*6440*/  FMUL R32, R32, 1.4426950216293334961 ;  /* 0x3fb8aa3b20207820 */ /* 0x000fc60000400000 */
[----:B------:R-:W0:Y:S01]  /*6450*/  MUFU.EX2 R14, R33 ;  /* 0x00000021000e7308 */ /* 0x000e220000000800 */
[----:B------:R-:W-:Y:S07]  /*6460*/  LDSM.16.M88.4 R68, [R184+UR9+0x8000] ;  /* 0x00800009b844783b */ /* 0x000fee0008000200 */
[----:B------:R1:W2:Y:S01]  /*6470*/  MUFU.EX2 R158, R32 ;  /* 0x00000020009e7308 */ /* 0x0002a20000000800 */
[----:B------:R-:W3:Y:S04]  /*6480*/  LDSM.16.M88.4 R60, [R10+0x4000] ;  /* 0x004000000a3c783b */ /* 0x000ee80000000200 */
[----:B------:R-:W4:Y:S04]  /*6490*/  LDSM.16.M88.4 R56, [R10+0x4800] ;  /* 0x004800000a38783b */ /* 0x000f280000000200 */
[----:B------:R-:W5:Y:S04]  /*64a0*/  LDSM.16.M88.4 R36, [R10+0x5000] ;  /* 0x005000000a24783b */ /* 0x000f680000000200 */
[----:B------:R-:W5:Y:S04]  /*64b0*/  LDSM.16.M88.4 R40, [R10+0x5800] ;  /* 0x005800000a28783b */ /* 0x000f680000000200 */
[----:B-1----:R-:W1:Y:S04]  /*64c0*/  LDSM.16.M88.4 R32, [R10+0x6000] ;  /* 0x006000000a20783b */ /* 0x002e680000000200 */
[----:B------:R-:W1:Y:S04]  /*64d0*/  LDSM.16.M88.4 R52, [R10+0x6800] ;  /* 0x006800000a34783b */ /* 0x000e680000000200 */
[----:B------:R-:W1:Y:S04]  /*64e0*/  LDSM.16.M88.4 R48, [R10+0x7000] ;  /* 0x007000000a30783b */ /* 0x000e680000000200 */
[----:B------:R-:W1:Y:S01]  /*64f0*/  LDSM.16.M88.4 R44, [R10+0x7800] ;  /* 0x007800000a2c783b */ /* 0x000e620000000200 */
[----:B------:R-:W-:Y:S01]  /*6500*/  FFMA R6, R159, R6, R164 ;  /* 0x000000069f067223 */ /* 0x000fe200000000a4 */
[C---:B0-----:R-:W-:Y:S01]  /*6510*/  FMUL R164, R14.reuse, R128 ;  /* 0x000000800ea47220 */ /* 0x041fe20000400000 */
[----:B------:R-:W-:Y:S01]  /*6520*/  FMUL R165, R14, R129 ;  /* 0x000000810ea57220 */ /* 0x000fe20000400000 */
[C---:B--2---:R-:W-:Y:S01]  /*6530*/  FMUL R166, R158.reuse, R130 ;  /* 0x000000829ea67220 */ /* 0x044fe20000400000 */
[----:B------:R-:W-:-:S02]  /*6540*/  FMUL R167, R158, R131 ;  /* 0x000000839ea77220 */ /* 0x000fc40000400000 */
[----:B------:R-:W0:Y:S01]  /*6550*/  LDSM.16.M88.4 R128, [R184+UR9+0x8400] ;  /* 0x00840009b880783b */ /* 0x000e220008000200 */
[----:B------:R-:W-:Y:S01]  /*6560*/  FADD R8, -R4, R8 ;  /* 0x0000000804087221 */ /* 0x000fe20000000100 */
[C---:B------:R-:W-:Y:S01]  /*6570*/  FMUL R72, R14.reuse, R72 ;  /* 0x000000480e487220 */ /* 0x040fe20000400000 */
[----:B------:R-:W-:Y:S01]  /*6580*/  FMUL R73, R14, R73 ;  /* 0x000000490e497220 */ /* 0x000fe20000400000 */
[C---:B------:R-:W-:Y:S01]  /*6590*/  FMUL R74, R158.reuse, R74 ;  /* 0x0000004a9e4a7220 */ /* 0x040fe20000400000 */
[----:B------:R-:W-:Y:S01]  /*65a0*/  FMUL R75, R158, R75 ;  /* 0x0000004b9e4b7220 */ /* 0x000fe20000400000 */
[C---:B------:R-:W-:Y:S01]  /*65b0*/  FMUL R160, R14.reuse, R120 ;  /* 0x000000780ea07220 */ /* 0x040fe20000400000 */
[C---:B------:R-:W-:Y:S01]  /*65c0*/  FMUL R161, R14.reuse, R121 ;  /* 0x000000790ea17220 */ /* 0x040fe20000400000 */
[C---:B------:R-:W-:Y:S01]  /*65d0*/  FMUL R136, R14.reuse, R108 ;  /* 0x0000006c0e887220 */ /* 0x040fe20000400000 */
[C---:B------:R-:W-:Y:S01]  /*65e0*/  FMUL R137, R14.reuse, R109 ;  /* 0x0000006d0e897220 */ /* 0x040fe20000400000 */
[C---:B------:R-:W-:Y:S01]  /*65f0*/  FMUL R132, R14.reuse, R112 ;  /* 0x000000700e847220 */ /* 0x040fe20000400000 */
[----:B------:R-:W-:Y:S01]  /*6600*/  FMUL R133, R14, R113 ;  /* 0x000000710e857220 */ /* 0x000fe20000400000 */
[C---:B------:R-:W-:Y:S01]  /*6610*/  FMUL R162, R158.reuse, R122 ;  /* 0x0000007a9ea27220 */ /* 0x040fe20000400000 */
[----:B------:R-:W-:Y:S01]  /*6620*/  FMUL R163, R158, R123 ;  /* 0x0000007b9ea37220 */ /* 0x000fe20000400000 */
        /* <DEDUP_REMOVED lines=9> */
[C---:B------:R-:W-:Y:S01]  /*66c0*/  FMUL R135, R158.reuse, R115 ;  /* 0x000000739e877220 */ /* 0x040fe20000400000 */
[C---:B------:R-:W-:Y:S01]  /*66d0*/  FMUL R118, R158.reuse, R118 ;  /* 0x000000769e767220 */ /* 0x040fe20000400000 */
[C---:B------:R-:W-:Y:S01]  /*66e0*/  FMUL R119, R158.reuse, R119 ;  /* 0x000000779e777220 */ /* 0x040fe20000400000 */
[C---:B------:R-:W-:Y:S01]  /*66f0*/  FMUL R126, R158.reuse, R126 ;  /* 0x0000007e9e7e7220 */ /* 0x040fe20000400000 */
[C---:B------:R-:W-:Y:S01]  /*6700*/  FMUL R127, R158.reuse, R127 ;  /* 0x0000007f9e7f7220 */ /* 0x040fe20000400000 */
[C---:B------:R-:W-:Y:S01]  /*6710*/  FMUL R66, R158.reuse, R66 ;  /* 0x000000429e427220 */ /* 0x040fe20000400000 */
[----:B------:R-:W-:Y:S01]  /*6720*/  FMUL R67, R158, R67 ;  /* 0x000000439e437220 */ /* 0x000fe20000400000 */
[----:B------:R-:W-:Y:S01]  /*6730*/  FMUL R8, R8, 1.4426950216293334961 ;  /* 0x3fb8aa3b08087820 */ /* 0x000fe20000400000 */
[C---:B---3--:R-:W-:Y:S05]  /*6740*/  HMMA.16816.F32 R72, R68.reuse, R60, R72 ;  /* 0x0000003c4448723c */ /* 0x048fea0000001848 */
[----:B------:R-:W2:Y:S01]  /*6750*/  MUFU.EX2 R8, R8 ;  /* 0x0000000800087308 */ /* 0x000ea20000000800 */
[C---:B----4-:R-:W-:Y:S06]  /*6760*/  HMMA.16816.F32 R120, R68.reuse, R56, R164 ;  /* 0x000000384478723c */ /* 0x050fec00000018a4 */
[C---:B-----5:R-:W-:Y:S06]  /*6770*/  HMMA.16816.F32 R108, R68.reuse, R36, R160 ;  /* 0x00000024446c723c */ /* 0x060fec00000018a0 */
[C---:B------:R-:W-:Y:S06]  /*6780*/  HMMA.16816.F32 R112, R68.reuse, R40, R136 ;  /* 0x000000284470723c */ /* 0x040fec0000001888 */
[C---:B-1----:R-:W-:Y:S06]  /*6790*/  HMMA.16816.F32 R132, R68.reuse, R32, R132 ;  /* 0x000000204484723c */ /* 0x042fec0000001884 */
[C---:B------:R-:W-:Y:S06]  /*67a0*/  HMMA.16816.F32 R116, R68.reuse, R52, R116 ;  /* 0x000000344474723c */ /* 0x040fec0000001874 */
[C---:B------:R-:W-:Y:S06]  /*67b0*/  HMMA.16816.F32 R124, R68.reuse, R48, R124 ;  /* 0x00000030447c723c */ /* 0x040fec000000187c */
[----:B------:R-:W-:Y:S07]  /*67c0*/  HMMA.16816.F32 R64, R68, R44, R64 ;  /* 0x0000002c4440723c */ /* 0x000fee0000001840 */
[----:B------:R-:W-:-:S05]  /*67d0*/  LOP3.LUT R68, R184, 0x20, RZ, 0x3c, !PT ;  /* 0x00000020b8447812 */ /* 0x000fca00078e3cff */
[----:B------:R-:W1:Y:S04]  /*67e0*/  LDSM.16.M88.4 R136, [R68+UR9+0x8000] ;  /* 0x008000094488783b */ /* 0x000e680008000200 */
[----:B------:R-:W3:Y:S01]  /*67f0*/  LDSM.16.M88.4 R68, [R68+UR9+0x8400] ;  /* 0x008400094444783b */ /* 0x000ee20008000200 */
[----:B------:R-:W4:Y:S01]  /*6800*/  S2R R200, SR_CTAID.X ;  /* 0x0000000000c87919 */ /* 0x000f220000002500 */
[C---:B--2---:R-:W-:Y:S01]  /*6810*/  FMUL R84, R8.reuse, R84 ;  /* 0x0000005408547220 */ /* 0x044fe20000400000 */
[----:B------:R-:W-:Y:S01]  /*6820*/  FMUL R85, R8, R85 ;  /* 0x0000005508557220 */ /* 0x000fe20000400000 */
[C---:B------:R-:W-:Y:S01]  /*6830*/  FMUL R86, R159.reuse, R86 ;  /* 0x000000569f567220 */ /* 0x040fe20000400000 */
[----:B------:R-:W-:-:S07]  /*6840*/  FMUL R87, R159, R87 ;  /* 0x000000579f577220 */ /* 0x000fce0000400000 */
[C---:B0-----:R-:W-:Y:S01]  /*6850*/  HMMA.16816.F32 R84, R128.reuse, R32, R84 ;  /* 0x000000208054723c */ /* 0x041fe20000001854 */
[C---:B------:R-:W-:Y:S01]  /*6860*/  FMUL R76, R8.reuse, R76 ;  /* 0x0000004c084c7220 */ /* 0x040fe20000400000 */
        /* <DEDUP_REMOVED lines=27> */
[----:B------:R-:W-:Y:S01]  /*6a20*/  UIADD3 UR4, UP0, UR4, 0x20, URZ ;  /* 0x0000002004047890 */ /* 0x000fe2000ff1e03f */
[----:B------:R-:W-:Y:S01]  /*6a30*/  HMMA.16816.F32 R76, R128, R60, R76 ;  /* 0x0000003c804c723c */ /* 0x000fe2000000184c */
[----:B----4-:R-:W-:Y:S01]  /*6a40*/  SHF.L.U32 R200, R200, 0x5, RZ ;  /* 0x00000005c8c87819 */ /* 0x010fe200000006ff */
[----:B------:R-:W0:Y:S01]  /*6a50*/  LDC R33, c[0x0][0x254] ;  /* 0x00009500ff217b82 */ /* 0x000e220000000800 */
[----:B------:R-:W-:-:S03]  /*6a60*/  UIADD3.X UR5, URZ, UR5, URZ, UP0, !UPT ;  /* 0x000000053f057290 */ /* 0x000fc600087fe43f */
[----:B------:R-:W-:Y:S01]  /*6a70*/  HMMA.16816.F32 R92, R128, R56, R92 ;  /* 0x00000038805c723c */ /* 0x000fe2000000185c */
[----:B------:R-:W-:-:S05]  /*6a80*/  VIADD R200, R200, 0x20 ;  /* 0x00000020c8c87836 */ /* 0x000fca0000000000 */
[C---:B------:R-:W-:Y:S06]  /*6a90*/  HMMA.16816.F32 R80, R128.reuse, R36, R80 ;  /* 0x000000248050723c */ /* 0x040fec0000001850 */
[C---:B------:R-:W-:Y:S06]  /*6aa0*/  HMMA.16816.F32 R96, R128.reuse, R40, R96 ;  /* 0x000000288060723c */ /* 0x040fec0000001860 */
[C---:B------:R-:W-:Y:S06]  /*6ab0*/  HMMA.16816.F32 R100, R128.reuse, R52, R100 ;  /* 0x000000348064723c */ /* 0x040fec0000001864 */
[C---:B------:R-:W-:Y:S06]  /*6ac0*/  HMMA.16816.F32 R88, R128.reuse, R48, R88 ;  /* 0x000000308058723c */ /* 0x040fec0000001858 */
[----:B------:R-:W-:Y:S06]  /*6ad0*/  HMMA.16816.F32 R104, R128, R44, R104 ;  /* 0x0000002c8068723c */ /* 0x000fec0000001868 */
[C---:B-1----:R-:W-:Y:S06]  /*6ae0*/  HMMA.16816.F32 R128, R136.reuse, R58, R120 ;  /* 0x0000003a8880723c */ /* 0x042fec0000001878 */
[C---:B------:R-:W-:Y:S06]  /*6af0*/  HMMA.16816.F32 R120, R136.reuse, R38, R108 ;  /* 0x000000268878723c */ /* 0x040fec000000186c */
[----:B------:R-:W-:Y:S01]  /*6b00*/  HMMA.16816.F32 R108, R136, R42, R112 ;  /* 0x0000002a886c723c */ /* 0x000fe20000001870 */
[----:B------:R-:W-:-:S05]  /*6b10*/  IMAD.U32 R32, RZ, RZ, UR5 ;  /* 0x00000005ff207e24 */ /* 0x000fca000f8e00ff */
[-C--:B------:R-:W-:Y:S06]  /*6b20*/  HMMA.16816.F32 R112, R136, R34.reuse, R132 ;  /* 0x000000228870723c */ /* 0x080fec0000001884 */
[----:B---3--:R-:W-:Y:S01]  /*6b30*/  HMMA.16816.F32 R84, R68, R34, R84 ;  /* 0x000000224454723c */ /* 0x008fe20000001854 */
[----:B------:R-:W1:Y:S01]  /*6b40*/  LDC R34, c[0x0][0x264] ;  /* 0x00009900ff227b82 */ /* 0x000e620000000800 */
[----:B------:R-:W-:-:S04]  /*6b50*/  ISETP.LE.U32.AND P0, PT, R200, UR4, PT ;  /* 0x00000004c8007c0c */ /* 0x000fc8000bf03070 */
[----:B------:R-:W-:Y:S01]  /*6b60*/  ISETP.GE.U32.AND.EX P0, PT, R32, RZ, PT, P0 ;  /* 0x000000ff2000720c */ /* 0x000fe20003f06100 */
[----:B------:R-:W-:Y:S01]  /*6b70*/  HMMA.16816.F32 R72, R136, R62, R72 ;  /* 0x0000003e8848723c */ /* 0x000fe20000001848 */
[----:B------:R-:W-:Y:S01]  /*6b80*/  FFMA R7, R8, R7, R185 ;  /* 0x0000000708077223 */ /* 0x000fe200000000b9 */
[----:B------:R-:W-:Y:S01]  /*6b90*/  FFMA R15, R14, R15, R187 ;  /* 0x0000000f0e0f7223 */ /* 0x000fe200000000bb */
[----:B------:R-:W-:-:S03]  /*6ba0*/  FFMA R9, R158, R9, R186 ;  /* 0x000000099e097223 */ /* 0x000fc600000000ba */
[----:B------:R-:W-:Y:S01]  /*6bb0*/  HMMA.16816.F32 R116, R136, R54, R116 ;  /* 0x000000368874723c */ /* 0x000fe20000001874 */
[----:B0-----:R-:W-:Y:S01]  /*6bc0*/  IMAD R13, R33, 0x20, R13 ;  /* 0x00000020210d7824 */ /* 0x001fe200078e020d */
[----:B------:R-:W-:Y:S01]  /*6bd0*/  MOV R14, R3 ;  /* 0x00000003000e7202 */ /* 0x000fe20000000f00 */
[----:B------:R-:W-:-:S03]  /*6be0*/  IMAD.MOV.U32 R36, RZ, RZ, R2 ;  /* 0x000000ffff247224 */ /* 0x000fc600078e0002 */
[----:B------:R-:W-:Y:S01]  /*6bf0*/  HMMA.16816.F32 R124, R136, R50, R124 ;  /* 0x00000032887c723c */ /* 0x000fe2000000187c */
[----:B------:R-:W-:Y:S02]  /*6c00*/  IMAD.MOV.U32 R8, RZ, RZ, R4 ;  /* 0x000000ffff087224 */ /* 0x000fe400078e0004 */
[----:B------:R-:W-:-:S03]  /*6c10*/  IMAD.MOV.U32 R32, RZ, RZ, R5 ;  /* 0x000000ffff207224 */ /* 0x000fc600078e0005 */
[----:B------:R-:W-:Y:S01]  /*6c20*/  HMMA.16816.F32 R64, R136, R46, R64 ;  /* 0x0000002e8840723c */ /* 0x000fe20000001840 */
[----:B-1----:R-:W-:-:S05]  /*6c30*/  LEA R0, R34, R0, 0x5 ;  /* 0x0000000022007211 */ /* 0x002fca00078e28ff */
[C---:B------:R-:W-:Y:S06]  /*6c40*/  HMMA.16816.F32 R76, R68.reuse, R62, R76 ;  /* 0x0000003e444c723c */ /* 0x040fec000000184c */
[C---:B------:R-:W-:Y:S06]  /*6c50*/  HMMA.16816.F32 R92, R68.reuse, R58, R92 ;  /* 0x0000003a445c723c */ /* 0x040fec000000185c */
[C---:B------:R-:W-:Y:S06]  /*6c60*/  HMMA.16816.F32 R80, R68.reuse, R38, R80 ;  /* 0x000000264450723c */ /* 0x040fec0000001850 */
[C---:B------:R-:W-:Y:S06]  /*6c70*/  HMMA.16816.F32 R96, R68.reuse, R42, R96 ;  /* 0x0000002a4460723c */ /* 0x040fec0000001860 */
[C---:B------:R-:W-:Y:S06]  /*6c80*/  HMMA.16816.F32 R100, R68.reuse, R54, R100 ;  /* 0x000000364464723c */ /* 0x040fec0000001864 */
[C---:B------:R-:W-:Y:S06]  /*6c90*/  HMMA.16816.F32 R88, R68.reuse, R50, R88 ;  /* 0x000000324458723c */ /* 0x040fec0000001858 */
[----:B------:R-:W-:Y:S01]  /*6ca0*/  HMMA.16816.F32 R104, R68, R46, R104 ;  /* 0x0000002e4468723c */ /* 0x000fe20000001868 */
[----:B------:R-:W-:-:S08]  /*6cb0*/  NOP ;  /* 0x0000000000007918 */ /* 0x000fd00000000000 */
[----:B------:R-:W-:-:S15]  /*6cc0*/  @!P0 BRA `(.L_x_1) ;  /* 0xffffffc800148947 */ /* 0x000fde000383ffff */
.L_x_0:
[----:B------:R-:W0:Y:S01]  /*6cd0*/  S2R R29, SR_TID.X ;  /* 0x00000000001d7919 */ /* 0x000e220000002100 */
[----:B------:R-:W-:Y:S01]  /*6ce0*/  IMAD.MOV.U32 R12, RZ, RZ, R9 ;  /* 0x000000ffff0c7224 */ /* 0x000fe200078e0009 */
[----:B------:R-:W1:Y:S01]  /*6cf0*/  LDC R28, c[0x0][0x278] ;  /* 0x00009e00ff1c7b82 */ /* 0x000e620000000800 */
[----:B------:R-:W-:Y:S01]  /*6d00*/  MOV R157, R15 ;  /* 0x0000000f009d7202 */ /* 0x000fe20000000f00 */
[----:B------:R-:W-:Y:S01]  /*6d10*/  IMAD.MOV.U32 R15, RZ, RZ, R7 ;  /* 0x000000ffff0f7224 */ /* 0x000fe200078e0007 */
[----:B------:R-:W-:Y:S01]  /*6d20*/  MOV R13, R6 ;  /* 0x00000006000d7202 */ /* 0x000fe20000000f00 */
[C---:B------:R-:W-:Y:S01]  /*6d30*/  FMUL R7, R12.reuse, 8388608 ;  /* 0x4b0000000c077820 */ /* 0x040fe20000400000 */
[----:B------:R-:W-:Y:S01]  /*6d40*/  FSETP.GEU.AND P3, PT, R12, 1.175494350822287508e-38, PT ;  /* 0x008000000c00780b */ /* 0x000fe20003f6e000 */
[C---:B------:R-:W-:Y:S01]  /*6d50*/  FMUL R6, R157.reuse, 8388608 ;  /* 0x4b0000009d067820 */ /* 0x040fe20000400000 */
[----:B------:R-:W-:Y:S01]  /*6d60*/  FSETP.GEU.AND P2, PT, R157, 1.175494350822287508e-38, PT ;  /* 0x008000009d00780b */ /* 0x000fe20003f4e000 */
[----:B------:R-:W-:Y:S01]  /*6d70*/  IMAD.MOV.U32 R137, RZ, RZ, R113 ;  /* 0x000000ffff897224 */ /* 0x000fe200078e0071 */
[C---:B------:R-:W-:Y:S01]  /*6d80*/  FSETP.GT.AND P1, PT, |R13|.reuse, 8.50705917302346158658e+37, PT ;  /* 0x7e8000000d00780b */ /* 0x040fe20003f24200 */
[----:B------:R-:W-:Y:S01]  /*6d90*/  FMUL R48, R13, 8388608 ;  /* 0x4b0000000d307820 */ /* 0x000fe20000400000 */
[----:B------:R-:W-:Y:S01]  /*6da0*/  FSEL R7, R7, R12, !P3 ;  /* 0x0000000c07077208 */ /* 0x000fe20005800000 */
[----:B------:R-:W-:Y:S01]  /*6db0*/  IMAD.MOV.U32 R139, RZ, RZ, R112 ;  /* 0x000000ffff8b7224 */ /* 0x000fe200078e0070 */
[----:B------:R-:W-:Y:S01]  /*6dc0*/  FSEL R113, RZ, -23, P3 ;  /* 0xc1b80000ff717808 */ /* 0x000fe20001800000 */
[----:B------:R-:W-:Y:S01]  /*6dd0*/  FMUL R30, R15, 8388608 ;  /* 0x4b0000000f1e7820 */ /* 0x000fe20000400000 */
[----:B------:R-:W-:Y:S01]  /*6de0*/  FSEL R6, R6, R157, !P2 ;  /* 0x0000009d06067208 */ /* 0x000fe20005000000 */
[----:B------:R-:W-:Y:S01]  /*6df0*/  VIADD R32, R7, 0xc0cafb0d ;  /* 0xc0cafb0d07207836 */ /* 0x000fe20000000000 */
[C---:B------:R-:W-:Y:S01]  /*6e00*/  FSETP.GEU.AND P3, PT, |R13|.reuse, 1.175494350822287508e-38, PT ;  /* 0x008000000d00780b */ /* 0x040fe20003f6e200 */
[----:B------:R-:W-:Y:S01]  /*6e10*/  IMAD.MOV.U32 R149, RZ, RZ, R131 ;  /* 0x000000ffff957224 */ /* 0x000fe200078e0083 */
[----:B------:R-:W-:Y:S01]  /*6e20*/  FSETP.GEU.AND P5, PT, R13, 1.175494350822287508e-38, PT ;  /* 0x008000000d00780b */ /* 0x000fe20003fae000 */
[----:B------:R-:W-:Y:S01]  /*6e30*/  IMAD.MOV.U32 R145, RZ, RZ, R123 ;  /* 0x000000ffff917224 */ /* 0x000fe200078e007b */
[----:B------:R-:W-:Y:S01]  /*6e40*/  LOP3.LUT R32, R32, 0xff800000, RZ, 0xc0, !PT ;  /* 0xff80000020207812 */ /* 0x000fe200078ec0ff */
[----:B------:R-:W-:Y:S01]  /*6e50*/  @P1 FMUL R107, R107, 0.25 ;  /* 0x3e8000006b6b1820 */ /* 0x000fe20000400000 */
[----:B------:R-:W-:Y:S01]  /*6e60*/  FSEL R48, R48, R13, !P5 ;  /* 0x0000000d30307208 */ /* 0x000fe20006800000 */
[----:B------:R-:W-:Y:S01]  /*6e70*/  @P1 FMUL R13, R13, 0.25 ;  /* 0x3e8000000d0d1820 */ /* 0x000fe20000400000 */
[----:B------:R-:W-:Y:S01]  /*6e80*/  FSEL R112, RZ, -23, P2 ;  /* 0xc1b80000ff707808 */ /* 0x000fe20001000000 */
[----:B------:R-:W-:Y:S01]  /*6e90*/  @P1 FMUL R106, R106, 0.25 ;  /* 0x3e8000006a6a1820 */ /* 0x000fe20000400000 */
[----:B------:R-:W-:Y:S01]  /*6ea0*/  @P1 FMUL R91, R91, 0.25 ;  /* 0x3e8000005b5b1820 */ /* 0x000fe20000400000 */
[----:B------:R-:W-:Y:S01]  /*6eb0*/  @P1 FMUL R90, R90, 0.25 ;  /* 0x3e8000005a5a1820 */ /* 0x000fe20000400000 */
[----:B------:R-:W-:Y:S01]  /*6ec0*/  @P1 FMUL R103, R103, 0.25 ;  /* 0x3e80000067671820 */ /* 0x000fe20000400000 */
[C---:B0-----:R-:W-:Y:S01]  /*6ed0*/  SHF.L.U32 R0, R29.reuse, 0xb, RZ ;  /* 0x0000000b1d007819 */ /* 0x041fe200000006ff */
[----:B------:R-:W-:Y:S01]  /*6ee0*/  @P1 FMUL R102, R102, 0.25 ;  /* 0x3e80000066661820 */ /* 0x000fe20000400000 */
[----:B------:R-:W-:Y:S01]  /*6ef0*/  LOP3.LUT R11, R29, 0x3f, RZ, 0xc0, !PT ;  /* 0x0000003f1d0b7812 */ /* 0x000fe200078ec0ff */
[----:B------:R-:W-:Y:S01]  /*6f00*/  @P1 FMUL R87, R87, 0.25 ;  /* 0x3e80000057571820 */ /* 0x000fe20000400000 */
[----:B------:R-:W-:Y:S01]  /*6f10*/  LOP3.LUT R8, R0, 0x3000, RZ, 0xc0, !PT ;  /* 0x0000300000087812 */ /* 0x000fe200078ec0ff */
[----:B------:R-:W-:Y:S01]  /*6f20*/  @P1 FMUL R86, R86, 0.25 ;  /* 0x3e80000056561820 */ /* 0x000fe20000400000 */
[----:B------:R-:W-:Y:S01]  /*6f30*/  SHF.R.U32.HI R31, RZ, 0x5, R29 ;  /* 0x00000005ff1f7819 */ /* 0x000fe2000001161d */
[----:B------:R-:W-:Y:S01]  /*6f40*/  @P1 FMUL R99, R99, 0.25 ;  /* 0x3e80000063631820 */ /* 0x000fe20000400000 */
[----:B------:R-:W-:Y:S01]  /*6f50*/  @P1 FMUL R98, R98, 0.25 ;  /* 0x3e80000062621820 */ /* 0x000fe20000400000 */
[----:B------:R-:W-:Y:S01]  /*6f60*/  IMAD R11, R11, 0x10, R8 ;  /* 0x000000100b0b7824 */ /* 0x000fe200078e0208 */
[----:B------:R-:W-:Y:S01]  /*6f70*/  LOP3.LUT R8, R29, 0x7f, RZ, 0xc0, !PT ;  /* 0x0000007f1d087812 */ /* 0x000fe200078ec0ff */
[----:B------:R-:W-:Y:S01]  /*6f80*/  @P1 FMUL R83, R83, 0.25 ;  /* 0x3e80000053531820 */ /* 0x000fe20000400000 */
[----:B------:R-:W-:Y:S01]  /*6f90*/  SGXT.U32 R31, R31, 0x2 ;  /* 0x000000021f1f781a */ /* 0x000fe20000000000 */
[----:B------:R-:W-:Y:S01]  /*6fa0*/  @P1 FMUL R82, R82, 0.25 ;  /* 0x3e80000052521820 */ /* 0x000fe20000400000 */
[----:B------:R-:W-:Y:S01]  /*6fb0*/  ISETP.GE.U32.AND P0, PT, R8, 0x20, PT ;  /* 0x000000200800780c */ /* 0x000fe20003f06070 */
[----:B------:R-:W-:-:S02]  /*6fc0*/  VIADD R8, R6, 0xc0cafb0d ;  /* 0xc0cafb0d06087836 */ /* 0x000fc40000000000 */
[----:B------:R-:W-:Y:S01]  /*6fd0*/  @P1 FMUL R95, R95, 0.25 ;  /* 0x3e8000005f5f1820 */ /* 0x000fe20000400000 */
[----:B-1----:R-:W-:Y:S02]  /*6fe0*/  IMAD R31, R31, R28, RZ ;  /* 0x0000001c1f1f7224 */ /* 0x002fe400078e02ff */
[----:B------:R-:W-:Y:S01]  /*6ff0*/  @!P3 FMUL R13, R13, 16777216 ;  /* 0x4b8000000d0db820 */ /* 0x000fe20000400000 */
[----:B------:R-:W-:Y:S01]  /*7000*/  @P1 FMUL R94, R94, 0.25 ;  /* 0x3e8000005e5e1820 */ /* 0x000fe20000400000 */
[----:B------:R-:W-:Y:S01]  /*7010*/  LOP3.LUT R25, R8, 0xff800000, RZ, 0xc0, !PT ;  /* 0xff80000008197812 */ /* 0x000fe200078ec0ff */
[----:B------:R-:W-:Y:S01]  /*7020*/  @P1 FMUL R79, R79, 0.25 ;  /* 0x3e8000004f4f1820 */ /* 0x000fe20000400000 */
[----:B------:R-:W-:Y:S01]  /*7030*/  I2FP.F32.S32 R8, R32 ;  /* 0x0000002000087245 */ /* 0x000fe20000201400 */
[----:B------:R-:W-:Y:S01]  /*7040*/  @P1 FMUL R78, R78, 0.25 ;  /* 0x3e8000004e4e1820 */ /* 0x000fe20000400000 */
[----:B------:R-:W-:Y:S01]  /*7050*/  FSETP.GT.AND P2, PT, |R15|, 8.50705917302346158658e+37, PT ;  /* 0x7e8000000f00780b */ /* 0x000fe20003f44200 */
[----:B------:R-:W-:-:S02]  /*7060*/  IMAD R33, R28, 0x4, R31 ;  /* 0x000000041c217824 */ /* 0x000fc400078e021f */
[----:B------:R-:W-:Y:S01]  /*7070*/  @!P3 FMUL R107, R107, 16777216 ;  /* 0x4b8000006b6bb820 */ /* 0x000fe20000400000 */
[----:B------:R-:W-:Y:S01]  /*7080*/  FFMA.FTZ R113, R8, 1.1920928955078125e-07, R113 ;  /* 0x3400000008717823 */ /* 0x000fe20000010071 */
[----:B------:R-:W-:Y:S01]  /*7090*/  @!P3 FMUL R106, R106, 16777216 ;  /* 0x4b8000006a6ab820 */ /* 0x000fe20000400000 */
[----:B------:R-:W0:Y:S01]  /*70a0*/  MUFU.RCP R8, R13 ;  /* 0x0000000d00087308 */ /* 0x000e220000001000 */
[----:B------:R-:W-:Y:S01]  /*70b0*/  @!P3 FMUL R91, R91, 16777216 ;  /* 0x4b8000005b5bb820 */ /* 0x000fe20000400000 */
        /* <DEDUP_REMOVED lines=13> */
[C---:B------:R-:W-:Y:S01]  /*7190*/  FSETP.GEU.AND P3, PT, |R15|.reuse, 1.175494350822287508e-38, PT ;  /* 0x008000000f00780b */ /* 0x040fe20003f6e200 */
[C---:B------:R-:W-:Y:S01]  /*71a0*/  IMAD R35, R28.reuse, 0x4, R33 ;  /* 0x000000041c237824 */ /* 0x040fe200078e0221 */
[----:B------:R-:W-:Y:S01]  /*71b0*/  FSETP.GEU.AND P4, PT, R15, 1.175494350822287508e-38, PT ;  /* 0x008000000f00780b */ /* 0x000fe20003f8e000 */
[----:B------:R-:W-:Y:S01]  /*71c0*/  @P2 FMUL R105, R105, 0.25 ;  /* 0x3e80000069692820 */ /* 0x000fe20000400000 */
[----:B------:R-:W-:Y:S01]  /*71d0*/  MOV R17, R77 ;  /* 0x0000004d00117202 */ /* 0x000fe20000000f00 */
[----:B------:R-:W-:Y:S01]  /*71e0*/  IMAD R37, R28, 0x4, R35 ;  /* 0x000000041c257824 */ /* 0x000fe200078e0223 */
[----:B------:R-:W-:Y:S01]  /*71f0*/  FSEL R30, R30, R15, !P4 ;  /* 0x0000000f1e1e7208 */ /* 0x000fe20006000000 */
[----:B------:R-:W-:Y:S01]  /*7200*/  @P2 FMUL R15, R15, 0.25 ;  /* 0x3e8000000f0f2820 */ /* 0x000fe20000400000 */
[----:B------:R-:W-:Y:S01]  /*7210*/  @P2 FMUL R104, R104, 0.25 ;  /* 0x3e80000068682820 */ /* 0x000fe20000400000 */
[----:B------:R-:W-:-:S02]  /*7220*/  IMAD R39, R28, 0x4, R37 ;  /* 0x000000041c277824 */ /* 0x000fc400078e0225 */
[----:B------:R-:W-:Y:S01]  /*7230*/  @P2 FMUL R89, R89, 0.25 ;  /* 0x3e80000059592820 */ /* 0x000fe20000400000 */
[----:B------:R-:W-:Y:S01]  /*7240*/  @P2 FMUL R88, R88, 0.25 ;  /* 0x3e80000058582820 */ /* 0x000fe20000400000 */
[----:B------:R-:W-:Y:S01]  /*7250*/  @P2 FMUL R101, R101, 0.25 ;  /* 0x3e80000065652820 */ /* 0x000fe20000400000 */
[----:B------:R-:W-:Y:S01]  /*7260*/  @!P3 FMUL R15, R15, 16777216 ;  /* 0x4b8000000f0fb820 */ /* 0x000fe20000400000 */
[----:B------:R-:W-:Y:S01]  /*7270*/  @P2 FMUL R100, R100, 0.25 ;  /* 0x3e80000064642820 */ /* 0x000fe20000400000 */
        /* <DEDUP_REMOVED lines=10> */
[----:B------:R-:W-:Y:S01]  /*7320*/  MOV R147, R121 ;  /* 0x0000007900937202 */ /* 0x000fe20000000f00 */
[----:B------:R-:W-:Y:S01]  /*7330*/  IMAD.MOV.U32 R21, RZ, RZ, R119 ;  /* 0x000000ffff157224 */ /* 0x000fe200078e0077 */
[----:B------:R-:W-:Y:S01]  /*7340*/  MOV R141, R111 ;  /* 0x0000006f008d7202 */ /* 0x000fe20000000f00 */
[----:B------:R-:W-:Y:S01]  /*7350*/  IMAD.MOV.U32 R131, RZ, RZ, R64 ;  /* 0x000000ffff837224 */ /* 0x000fe200078e0040 */
[----:B------:R-:W-:Y:S01]  /*7360*/  MOV R135, R117 ;  /* 0x0000007500877202 */ /* 0x000fe20000000f00 */
[----:B------:R-:W-:Y:S01]  /*7370*/  IMAD R51, R28, 0x4, R39 ;  /* 0x000000041c337824 */ /* 0x000fe200078e0227 */
[----:B------:R-:W-:Y:S01]  /*7380*/  MOV R133, R125 ;  /* 0x0000007d00857202 */ /* 0x000fe20000000f00 */
[----:B0-----:R-:W-:Y:S01]  /*7390*/  FMUL R36, R8, R107 ;  /* 0x0000006b08247220 */ /* 0x001fe20000400000 */
[----:B------:R-:W-:Y:S01]  /*73a0*/  FSETP.GT.AND P1, PT, |R12|, 8.50705917302346158658e+37, PT ;  /* 0x7e8000000c00780b */ /* 0x000fe20003f24200 */
        /* <DEDUP_REMOVED lines=32> */
[----:B------:R-:W-:Y:S01]  /*75b0*/  IMAD R53, R28, 0x4, R51 ;  /* 0x000000041c357824 */ /* 0x000fe200078e0233 */
[C---:B------:R-:W-:Y:S01]  /*75c0*/  FSETP.GEU.AND P3, PT, |R12|.reuse, 1.175494350822287508e-38, PT ;  /* 0x008000000c00780b */ /* 0x040fe20003f6e200 */
[----:B------:R-:W-:Y:S01]  /*75d0*/  @P1 FMUL R12, R12, 0.25 ;  /* 0x3e8000000c0c1820 */ /* 0x000fe20000400000 */
[----:B------:R-:W-:Y:S01]  /*75e0*/  IMAD.MOV.U32 R151, RZ, RZ, R129 ;  /* 0x000000ffff977224 */ /* 0x000fe200078e0081 */
[----:B------:R-:W-:Y:S01]  /*75f0*/  MOV R153, R75 ;  /* 0x0000004b00997202 */ /* 0x000fe20000000f00 */
[----:B------:R-:W-:Y:S01]  /*7600*/  IMAD.MOV.U32 R155, RZ, RZ, R74 ;  /* 0x000000ffff9b7224 */ /* 0x000fe200078e004a */
[----:B------:R-:W-:Y:S01]  /*7610*/  LEA R55, R28, R53, 0x2 ;  /* 0x000000351c377211 */ /* 0x000fe200078e10ff */
[----:B------:R-:W-:Y:S01]  /*7620*/  IMAD.MOV.U32 R143, RZ, RZ, R109 ;  /* 0x000000ffff8f7224 */ /* 0x000fe200078e006d */
[----:B------:R-:W-:Y:S01]  /*7630*/  MOV R129, R114 ;  /* 0x0000007200817202 */ /* 0x000fe20000000f00 */
[----:B------:R-:W-:-:S02]  /*7640*/  IMAD.MOV.U32 R69, RZ, RZ, R115 ;  /* 0x000000ffff457224 */ /* 0x000fc400078e0073 */
[----:B0-----:R-:W-:Y:S01]  /*7650*/  FMUL R40, R8, R105 ;  /* 0x0000006908287220 */ /* 0x001fe20000400000 */
[----:B------:R-:W-:Y:S02]  /*7660*/  IMAD R57, R28, 0x4, R55 ;  /* 0x000000041c397824 */ /* 0x000fe400078e0237 */
[----:B------:R-:W-:Y:S01]  /*7670*/  FMUL R52, R8, R101 ;  /* 0x0000006508347220 */ /* 0x000fe20000400000 */
[----:B------:R-:W-:Y:S02]  /*7680*/  IMAD.MOV.U32 R19, RZ, RZ, R67 ;  /* 0x000000ffff137224 */ /* 0x000fe400078e0043 */
[----:B------:R-:W-:Y:S01]  /*7690*/  @!P3 FMUL R12, R12, 16777216 ;  /* 0x4b8000000c0cb820 */ /* 0x000fe20000400000 */
[----:B------:R-:W-:Y:S02]  /*76a0*/  IMAD R59, R28, 0x4, R57 ;  /* 0x000000041c3b7824 */ /* 0x000fe400078e0239 */
        /* <DEDUP_REMOVED lines=14> */
[----:B------:R-:W-:Y:S01]  /*7790*/  FSETP.GT.AND P2, PT, |R157|, 8.50705917302346158658e+37, PT ;  /* 0x7e8000009d00780b */ /* 0x000fe20003f44200 */
[----:B------:R-:W0:Y:S01]  /*77a0*/  MUFU.RCP R8, R12 ;  /* 0x0000000c00087308 */ /* 0x000e220000001000 */
[----:B------:R-:W-:Y:S01]  /*77b0*/  LEA R61, R28, R59, 0x2 ;  /* 0x0000003b1c3d7211 */ /* 0x000fe200078e10ff */
        /* <DEDUP_REMOVED lines=16> */
[C---:B------:R-:W-:Y:S01]  /*78c0*/  FSETP.GEU.AND P1, PT, |R157|.reuse, 1.175494350822287508e-38, PT ;  /* 0x008000009d00780b */ /* 0x040fe20003f2e200 */
[----:B------:R-:W-:Y:S01]  /*78d0*/  IMAD R63, R28, 0x4, R61 ;  /* 0x000000041c3f7824 */ /* 0x000fe200078e023d */
[----:B------:R-:W-:Y:S01]  /*78e0*/  MOV R49, R65 ;  /* 0x0000004100317202 */ /* 0x000fe20000000f00 */
[----:B------:R-:W-:Y:S01]  /*78f0*/  @P2 FMUL R157, R157, 0.25 ;  /* 0x3e8000009d9d2820 */ /* 0x000fe20000400000 */
[----:B------:R-:W-:Y:S01]  /*7900*/  @!P3 FMUL R66, R66, 16777216 ;  /* 0x4b8000004242b820 */ /* 0x000fe20000400000 */
[----:B------:R-:W-:-:S02]  /*7910*/  IMAD R65, R28, 0x4, R63 ;  /* 0x000000041c417824 */ /* 0x000fc400078e023f */
[----:B------:R-:W-:Y:S01]  /*7920*/  @!P3 FMUL R127, R127, 16777216 ;  /* 0x4b8000007f7fb820 */ /* 0x000fe20000400000 */
[----:B------:R-:W-:Y:S01]  /*7930*/  @!P3 FMUL R21, R21, 16777216 ;  /* 0x4b8000001515b820 */ /* 0x000fe20000400000 */
[----:B------:R-:W-:Y:S01]  /*7940*/  @!P3 FMUL R129, R129, 16777216 ;  /* 0x4b8000008181b820 */ /* 0x000fe20000400000 */
[----:B------:R-:W-:Y:S02]  /*7950*/  IMAD R67, R28, 0x4, R65 ;  /* 0x000000041c437824 */ /* 0x000fe400078e0241 */
        /* <DEDUP_REMOVED lines=13> */
[C---:B0-----:R-:W-:Y:S01]  /*7a30*/  FMUL R23, R8.reuse, R66 ;  /* 0x0000004208177220 */ /* 0x041fe20000400000 */
        /* <DEDUP_REMOVED lines=15> */
[----:B------:R-:W-:Y:S01]  /*7b30*/  LEA R77, R28, R67, 0x2 ;  /* 0x000000431c4d7211 */ /* 0x000fe200078e10ff */
[----:B------:R-:W0:Y:S01]  /*7b40*/  MUFU.RCP R8, R157 ;  /* 0x0000009d00087308 */ /* 0x000e220000001000 */
[----:B------:R-:W-:Y:S01]  /*7b50*/  LOP3.LUT R0, R29, 0x40, RZ, 0xc0, !PT ;  /* 0x000000401d007812 */ /* 0x000fe200078ec0ff */
[----:B------:R-:W-:Y:S01]  /*7b60*/  VIADD R41, R48, 0xc0cafb0d ;  /* 0xc0cafb0d30297836 */ /* 0x000fe20000000000 */
[----:B------:R-:W-:Y:S01]  /*7b70*/  IADD3 R43, R30, -0x3f3504f3, RZ ;  /* 0xc0cafb0d1e2b7810 */ /* 0x000fe20007ffe0ff */
[----:B------:R-:W-:-:S02]  /*7b80*/  IMAD R75, R28, 0x4, R77 ;  /* 0x000000041c4b7824 */ /* 0x000fc400078e024d */
[----:B------:R-:W-:Y:S01]  /*7b90*/  @P2 FMUL R128, R128, 0.25 ;  /* 0x3e80000080802820 */ /* 0x000fe20000400000 */
[----:B------:R-:W-:Y:S01]  /*7ba0*/  @P2 FMUL R72, R72, 0.25 ;  /* 0x3e80000048482820 */ /* 0x000fe20000400000 */
[----:B------:R-:W-:Y:S01]  /*7bb0*/  SHF.R.U32.HI R0, RZ, 0x1, R0 ;  /* 0x00000001ff007819 */ /* 0x000fe20000011600 */
[----:B------:R-:W-:Y:S02]  /*7bc0*/  IMAD R71, R28, 0x4, R75 ;  /* 0x000000041c477824 */ /* 0x000fe400078e024b */
[----:B------:R-:W-:Y:S01]  /*7bd0*/  @P2 FMUL R73, R73, 0.25 ;  /* 0x3e80000049492820 */ /* 0x000fe20000400000 */
[----:B------:R-:W-:Y:S01]  /*7be0*/  LOP3.LUT R43, R43, 0xff800000, RZ, 0xc0, !PT ;  /* 0xff8000002b2b7812 */ /* 0x000fe200078ec0ff */
[----:B------:R-:W-:Y:S01]  /*7bf0*/  @P2 FMUL R49, R49, 0.25 ;  /* 0x3e80000031312820 */ /* 0x000fe20000400000 */
[----:B------:R-:W-:Y:S01]  /*7c00*/  LOP3.LUT R41, R41, 0xff800000, RZ, 0xc0, !PT ;  /* 0xff80000029297812 */ /* 0x000fe200078ec0ff */
        /* <DEDUP_REMOVED lines=12> */
[----:B------:R-:W-:Y:S01]  /*7cd0*/  @!P1 FMUL R128, R128, 16777216 ;  /* 0x4b80000080809820 */ /* 0x000fe20000400000 */
[----:B------:R-:W-:Y:S01]  /*7ce0*/  @!P1 FMUL R72, R72, 16777216 ;  /* 0x4b80000048489820 */ /* 0x000fe20000400000 */
[----:B------:R-:W-:Y:S01]  /*7cf0*/  LOP3.LUT R0, R11, R0, RZ, 0x3c, !PT ;  /* 0x000000000b007212 */ /* 0x000fe200078e3cff */
[----:B------:R-:W-:Y:S01]  /*7d00*/  @!P1 FMUL R73, R73, 16777216 ;  /* 0x4b80000049499820 */ /* 0x000fe20000400000 */
[----:B------:R-:W-:Y:S01]  /*7d10*/  LEA R69, R28, R71, 0x2 ;  /* 0x000000471c457211 */ /* 0x000fe200078e10ff */
[----:B------:R-:W-:Y:S01]  /*7d20*/  @!P1 FMUL R49, R49, 16777216 ;  /* 0x4b80000031319820 */ /* 0x000fe20000400000 */
[----:B------:R-:W-:Y:S01]  /*7d30*/  FSEL R114, RZ, -23, P4 ;  /* 0xc1b80000ff727808 */ /* 0x000fe20002000000 */
[----:B------:R-:W-:Y:S01]  /*7d40*/  @!P1 FMUL R131, R131, 16777216 ;  /* 0x4b80000083839820 */ /* 0x000fe20000400000 */
[----:B------:R-:W-:Y:S01]  /*7d50*/  I2FP.F32.S32 R9, R25 ;  /* 0x0000001900097245 */ /* 0x000fe20000201400 */
[----:B------:R-:W-:Y:S01]  /*7d60*/  @!P1 FMUL R133, R133, 16777216 ;  /* 0x4b80000085859820 */ /* 0x000fe20000400000 */
[----:B------:R-:W-:Y:S01]  /*7d70*/  FSEL R115, RZ, -23, P5 ;  /* 0xc1b80000ff737808 */ /* 0x000fe20002800000 */
[----:B------:R-:W-:Y:S01]  /*7d80*/  @!P1 FMUL R124, R124, 16777216 ;  /* 0x4b8000007c7c9820 */ /* 0x000fe20000400000 */
[----:B------:R-:W-:Y:S01]  /*7d90*/  I2FP.F32.S32 R11, R43 ;  /* 0x0000002b000b7245 */ /* 0x000fe20000201400 */
[----:B------:R-:W-:Y:S01]  /*7da0*/  @!P1 FMUL R135, R135, 16777216 ;  /* 0x4b80000087879820 */ /* 0x000fe20000400000 */
[----:B------:R-:W-:Y:S01]  /*7db0*/  I2FP.F32.S32 R10, R41 ;  /* 0x00000029000a7245 */ /* 0x000fe20000201400 */
        /* <DEDUP_REMOVED lines=10> */
[----:B------:R-:W-:Y:S01]  /*7e60*/  FMUL R87, R8, R73 ;  /* 0x0000004908577220 */ /* 0x000fe20000400000 */
[----:B------:R-:W-:-:S02]  /*7e70*/  IMAD R73, R28, 0x4, R69 ;  /* 0x000000041c497824 */ /* 0x000fc400078e0245 */
[----:B------:R-:W-:Y:S01]  /*7e80*/  FFMA.FTZ R112, R9, 1.1920928955078125e-07, R112 ;  /* 0x3400000009707823 */ /* 0x000fe20000010070 */
[----:B------:R-:W-:Y:S01]  /*7e90*/  FFMA.FTZ R114, R11, 1.1920928955078125e-07, R114 ;  /* 0x340000000b727823 */ /* 0x000fe20000010072 */
[----:B------:R-:W-:Y:S01]  /*7ea0*/  FFMA.FTZ R115, R10, 1.1920928955078125e-07, R115 ;  /* 0x340000000a737823 */ /* 0x000fe20000010073 */
        /* <DEDUP_REMOVED lines=13> */
[----:B------:R-:W-:Y:S01]  /*7f80*/  F2FP.F16.F32.PACK_AB R8, R79, R80 ;  /* 0x000000504f08723e */ /* 0x000fe200000000ff */
[----:B------:R-:W-:Y:S01]  /*7f90*/  IMAD R79, R28, 0x4, R73 ;  /* 0x000000041c4f7824 */ /* 0x000fe200078e0249 */
[----:B------:R-:W-:Y:S01]  /*7fa0*/  F2FP.F16.F32.PACK_AB R20, R20, R85 ;  /* 0x000000551414723e */ /* 0x000fe200000000ff */
[----:B------:R-:W0:Y:S01]  /*7fb0*/  S2UR UR5, SR_CgaCtaId ;  /* 0x00000000000579c3 */ /* 0x000e220000008800 */
[----:B------:R-:W-:Y:S01]  /*7fc0*/  F2FP.F16.F32.PACK_AB R17, R17, R72 ;  /* 0x000000481111723e */ /* 0x000fe200000000ff */
[----:B------:R-:W-:Y:S01]  /*7fd0*/  IMAD.SHL.U32 R72, R29, 0x20, RZ ;  /* 0x000000201d487824 */ /* 0x000fe200078e00ff */
[----:B------:R-:W-:Y:S01]  /*7fe0*/  LEA R85, R28, R79, 0x2 ;  /* 0x0000004f1c557211 */ /* 0x000fe200078e10ff */
[----:B------:R-:W-:Y:S01]  /*7ff0*/  UMOV UR4, 0x400 ;  /* 0x0000040000047882 */ /* 0x000fe20000000000 */
[----:B------:R-:W-:Y:S01]  /*8000*/  F2FP.F16.F32.PACK_AB R16, R16, R87 ;  /* 0x000000571010723e */ /* 0x000fe200000000ff */
[----:B------:R-:W-:Y:S01]  /*8010*/  IMAD.IADD R25, R6, 0x1, -R25 ;  /* 0x0000000106197824 */ /* 0x000fe200078e0a19 */
[----:B------:R-:W-:Y:S01]  /*8020*/  LEA R87, R28, R85, 0x2 ;  /* 0x000000551c577211 */ /* 0x000fe200078e10ff */
[----:B------:R-:W1:Y:S01]  /*8030*/  S2R R184, SR_CTAID.X ;  /* 0x0000000000b87919 */ /* 0x000e620000002500 */
[----:B------:R-:W-:Y:S01]  /*8040*/  F2FP.F16.F32.PACK_AB R21, R21, R50 ;  /* 0x000000321515723e */ /* 0x000fe200000000ff */
[----:B------:R-:W2:Y:S01]  /*8050*/  LDC.64 R176, c[0x0][0x228] ;  /* 0x00008a00ffb07b82 */ /* 0x000ea20000000a00 */
[----:B------:R-:W-:Y:S01]  /*8060*/  F2FP.F16.F32.PACK_AB R10, R10, R81 ;  /* 0x000000510a0a723e */ /* 0x000fe200000000ff */
[----:B------:R-:W-:Y:S01]  /*8070*/  IMAD R91, R28, 0x4, R87 ;  /* 0x000000041c5b7824 */ /* 0x000fe200078e0257 */
[----:B------:R-:W-:Y:S01]  /*8080*/  LOP3.LUT R50, R29, 0x18, RZ, 0xc0, !PT ;  /* 0x000000181d327812 */ /* 0x000fe200078ec0ff */
[----:B------:R-:W3:Y:S01]  /*8090*/  S2R R185, SR_TID.X ;  /* 0x0000000000b97919 */ /* 0x000ee20000002100 */
[----:B------:R-:W-:-:S02]  /*80a0*/  LOP3.LUT R81, R72, 0xc60, RZ, 0xc0, !PT ;  /* 0x00000c6048517812 */ /* 0x000fc400078ec0ff */
[----:B------:R-:W-:Y:S02]  /*80b0*/  F2FP.F16.F32.PACK_AB R9, R9, R76 ;  /* 0x0000004c0909723e */ /* 0x000fe400000000ff */
[----:B------:R-:W-:Y:S01]  /*80c0*/  LOP3.LUT R76, R29, 0x1c, RZ, 0xc0, !PT ;  /* 0x0000001c1d4c7812 */ /* 0x000fe200078ec0ff */
[----:B------:R-:W-:Y:S01]  /*80d0*/  IMAD R72, R50, 0x200, R81 ;  /* 0x0000020032487824 */ /* 0x000fe200078e0251 */
[----:B------:R-:W-:Y:S02]  /*80e0*/  LEA R81, R28, R91, 0x2 ;  /* 0x0000005b1c517211 */ /* 0x000fe400078e10ff */
[----:B------:R-:W-:Y:S01]  /*80f0*/  F2FP.F16.F32.PACK_AB R18, R18, R49 ;  /* 0x000000311212723e */ /* 0x000fe200000000ff */
[----:B0-----:R-:W-:Y:S01]  /*8100*/  ULEA UR6, UR5, UR4, 0x18 ;  /* 0x0000000405067291 */ /* 0x001fe2000f8ec03f */
[----:B------:R-:W-:Y:S01]  /*8110*/  SHF.L.U32 R49, R76, 0x2, RZ ;  /* 0x000000024c317819 */ /* 0x000fe200000006ff */
[----:B------:R-:W-:Y:S01]  /*8120*/  IMAD R89, R28, 0x4, R81 ;  /* 0x000000041c597824 */ /* 0x000fe200078e0251 */
[----:B------:R-:W-:Y:S01]  /*8130*/  F2FP.F16.F32.PACK_AB R19, R19, R14 ;  /* 0x0000000e1313723e */ /* 0x000fe200000000ff */
[----:B------:R-:W-:Y:S01]  /*8140*/  ULDC.64 UR4, c[0x0][0x270] ;  /* 0x00009c0000047ab9 */ /* 0x000fe20000000a00 */
[----:B------:R-:W-:Y:S01]  /*8150*/  F2FP.F16.F32.PACK_AB R14, R70, R97 ;  /* 0x00000061460e723e */ /* 0x000fe200000000ff */
[----:B------:R-:W-:Y:S01]  /*8160*/  UIMAD UR4, UR7, UR4, URZ ;  /* 0x00000004070472a4 */ /* 0x000fe2000f8e023f */
[----:B------:R-:W-:-:S02]  /*8170*/  LEA R93, R28, R89, 0x2 ;  /* 0x000000591c5d7211 */ /* 0x000fc400078e10ff */
[----:B------:R-:W-:Y:S01]  /*8180*/  F2FP.F16.F32.PACK_AB R11, R11, R68 ;  /* 0x000000440b0b723e */ /* 0x000fe200000000ff */
[----:B------:R-:W-:Y:S01]  /*8190*/  USHF.L.U32 UR8, UR4, 0x1, URZ ;  /* 0x0000000104087899 */ /* 0x000fe2000800063f */
[----:B------:R-:W-:Y:S01]  /*81a0*/  LOP3.LUT R72, R72, R49, RZ, 0x3c, !PT ;  /* 0x0000003148487212 */ /* 0x000fe200078e3cff */
[----:B------:R-:W-:Y:S01]  /*81b0*/  BAR.SYNC.DEFER_BLOCKING 0x0 ;  /* 0x0000000000007b1d */ /* 0x000fe20000010000 */
[----:B------:R-:W-:Y:S01]  /*81c0*/  IMAD R95, R28, 0x4, R93 ;  /* 0x000000041c5f7824 */ /* 0x000fe200078e025d */
[----:B------:R-:W-:Y:S02]  /*81d0*/  F2FP.F16.F32.PACK_AB R24, R24, R99 ;  /* 0x000000631818723e */ /* 0x000fe400000000ff */
[----:B------:R-:W-:Y:S01]  /*81e0*/  F2FP.F16.F32.PACK_AB R15, R15, R66 ;  /* 0x000000420f0f723e */ /* 0x000fe200000000ff */
[----:B------:R-:W-:Y:S01]  /*81f0*/  IMAD.MOV.U32 R66, RZ, RZ, 0x3dc6b27f ;  /* 0x3dc6b27fff427424 */ /* 0x000fe200078e00ff */
[----:B------:R-:W-:Y:S02]  /*8200*/  LEA R97, R28, R95, 0x2 ;  /* 0x0000005f1c617211 */ /* 0x000fe400078e10ff */
[----:B------:R-:W-:-:S02]  /*8210*/  IADD3 R43, R30, -R43, RZ ;  /* 0x8000002b1e2b7210 */ /* 0x000fc40007ffe0ff */
[----:B------:R-:W-:Y:S02]  /*8220*/  LEA R99, R28, R97, 0x2 ;  /* 0x000000611c637211 */ /* 0x000fe400078e10ff */
[----:B------:R-:W-:Y:S01]  /*8230*/  IADD3 R32, R7, -R32, RZ ;  /* 0x8000002007207210 */ /* 0x000fe20007ffe0ff */
[----:B------:R-:W-:Y:S01]  /*8240*/  FADD R43, R43, -1 ;  /* 0xbf8000002b2b7421 */ /* 0x000fe20000000000 */
[----:B------:R-:W-:Y:S02]  /*8250*/  F2FP.F16.F32.PACK_AB R26, R26, R107 ;  /* 0x0000006b1a1a723e */ /* 0x000fe400000000ff */
[----:B------:R-:W-:Y:S01]  /*8260*/  IADD3 R41, R48, -R41, RZ ;  /* 0x8000002930297210 */ /* 0x000fe20007ffe0ff */
[----:B------:R-:W-:Y:S01]  /*8270*/  FADD R32, R32, -1 ;  /* 0xbf80000020207421 */ /* 0x000fe20000000000 */
[----:B------:R-:W-:Y:S02]  /*8280*/  F2FP.F16.F32.PACK_AB R22, R22, R13 ;  /* 0x0000000d1616723e */ /* 0x000fe400000000ff */
[----:B------:R-:W-:Y:S01]  /*8290*/  F2FP.F16.F32.PACK_AB R23, R23, R12 ;  /* 0x0000000c1717723e */ /* 0x000fe200000000ff */
[----:B------:R-:W-:Y:S01]  /*82a0*/  FADD R41, R41, -1 ;  /* 0xbf80000029297421 */ /* 0x000fe20000000000 */
[----:B------:R-:W-:Y:S01]  /*82b0*/  F2FP.F16.F32.PACK_AB R12, R78, R129 ;  /* 0x000000814e0c723e */ /* 0x000fe200000000ff */
[----:B------:R0:W-:Y:S01]  /*82c0*/  STS.128 [R72+UR6], R8 ;  /* 0x0000000848007988 */ /* 0x0001e20008000c06 */
[----:B------:R-:W-:-:S02]  /*82d0*/  F2FP.F16.F32.PACK_AB R13, R74, R127 ;  /* 0x0000007f4a0d723e */ /* 0x000fc400000000ff */
[----:B------:R-:W-:Y:S01]  /*82e0*/  F2FP.F16.F32.PACK_AB R27, R27, R42 ;  /* 0x0000002a1b1b723e */ /* 0x000fe200000000ff */
[----:B------:R4:W-:Y:S01]  /*82f0*/  STS.128 [R72+UR6+0x200], R16 ;  /* 0x0002001048007988 */ /* 0x0009e20008000c06 */
[----:B------:R-:W-:Y:S02]  /*8300*/  ISETP.GE.U32.AND P6, PT, R7, 0x7f800000, PT ;  /* 0x7f8000000700780c */ /* 0x000fe40003fc6070 */
[----:B------:R-:W-:Y:S01]  /*8310*/  ISETP.GE.U32.AND P1, PT, R6, 0x7f800000, PT ;  /* 0x7f8000000600780c */ /* 0x000fe20003f26070 */
[----:B------:R-:W-:Y:S01]  /*8320*/  STS.128 [R72+UR6+0x280], R12 ;  /* 0x0002800c48007988 */ /* 0x000fe20008000c06 */
[----:B------:R-:W-:Y:S02]  /*8330*/  ISETP.GE.U32.AND P4, PT, R30, 0x7f800000, PT ;  /* 0x7f8000001e00780c */ /* 0x000fe40003f86070 */
[----:B------:R-:W-:Y:S01]  /*8340*/  ISETP.GE.U32.AND P5, PT, R48, 0x7f800000, PT ;  /* 0x7f8000003000780c */ /* 0x000fe20003fa6070 */
[----:B------:R5:W-:Y:S01]  /*8350*/  STS.128 [R72+UR6+0x80], R20 ;  /* 0x0000801448007988 */ /* 0x000be20008000c06 */
[----:B-1----:R-:W-:-:S02]  /*8360*/  SHF.L.U32 R184, R184, 0x5, RZ ;  /* 0x00000005b8b87819 */ /* 0x002fc400000006ff */
[----:B------:R-:W-:Y:S02]  /*8370*/  FSETP.NEU.AND P2, PT, R7, RZ, PT ;  /* 0x000000ff0700720b */ /* 0x000fe40003f4d000 */
[----:B0-----:R-:W-:Y:S01]  /*8380*/  F2FP.F16.F32.PACK_AB R8, R34, R101 ;  /* 0x000000652208723e */ /* 0x001fe200000000ff */
[----:B------:R-:W-:Y:S01]  /*8390*/  FADD R34, R25, -1 ;  /* 0xbf80000019227421 */ /* 0x000fe20000000000 */
[----:B------:R-:W-:Y:S02]  /*83a0*/  LEA R101, R28, R99, 0x2 ;  /* 0x000000631c657211 */ /* 0x000fe400078e10ff */
[----:B------:R-:W-:Y:S01]  /*83b0*/  F2FP.F16.F32.PACK_AB R9, R58, R103 ;  /* 0x000000673a09723e */ /* 0x000fe200000000ff */
[----:B------:R-:W-:Y:S01]  /*83c0*/  FFMA.FTZ R11, R34, R66, -0.16845393180847167969 ;  /* 0xbe2c7f30220b7423 */ /* 0x000fe20000010042 */
[----:B------:R-:W-:Y:S01]  /*83d0*/  F2FP.F16.F32.PACK_AB R10, R52, R105 ;  /* 0x00000069340a723e */ /* 0x000fe200000000ff */
[----:B------:R-:W-:Y:S01]  /*83e0*/  IMAD R103, R28, 0x4, R101 ;  /* 0x000000041c677824 */ /* 0x000fe200078e0265 */
[----:B------:R-:W-:Y:S01]  /*83f0*/  F2FP.F16.F32.PACK_AB R25, R60, R109 ;  /* 0x0000006d3c19723e */ /* 0x000fe200000000ff */
[----:B----4-:R-:W-:Y:S01]  /*8400*/  FFMA.FTZ R17, R34, R11, 0.1716887056827545166 ;  /* 0x3e2fcf2a22117423 */ /* 0x010fe2000001000b */
[----:B------:R-:W-:-:S02]  /*8410*/  F2FP.F16.F32.PACK_AB R11, R40, R83 ;  /* 0x00000053280b723e */ /* 0x000fc400000000ff */
[----:B------:R-:W-:Y:S01]  /*8420*/  LEA R105, R28, R103, 0x2 ;  /* 0x000000671c697211 */ /* 0x000fe200078e10ff */
[----:B------:R-:W-:Y:S01]  /*8430*/  FFMA.FTZ R17, R34, R17, -0.17900948226451873779 ;  /* 0xbe374e4322117423 */ /* 0x000fe20000010011 */
[----:B------:R-:W-:Y:S01]  /*8440*/  F2FP.F16.F32.PACK_AB R16, R64, R111 ;  /* 0x0000006f4010723e */ /* 0x000fe200000000ff */
[----:B------:R0:W-:Y:S01]  /*8450*/  STS.128 [R72+UR6+0x300], R8 ;  /* 0x0003000848007988 */ /* 0x0001e20008000c06 */
[----:B-----5:R-:W-:Y:S01]  /*8460*/  F2FP.F16.F32.PACK_AB R20, R62, R125 ;  /* 0x0000007d3e14723e */ /* 0x020fe200000000ff */
[----:B------:R-:W-:Y:S02]  /*8470*/  IMAD R107, R28, 0x4, R105 ;  /* 0x000000041c6b7824 */ /* 0x000fe400078e0269 */
[----:B------:R-:W-:Y:S01]  /*8480*/  FFMA.FTZ R17, R34, R17, 0.20512372255325317383 ;  /* 0x3e520bf422117423 */ /* 0x000fe20000010011 */
[----:B------:R1:W-:Y:S01]  /*8490*/  STS.128 [R72+UR6+0x100], R24 ;  /* 0x0001001848007988 */ /* 0x0003e20008000c06 */
[----:B------:R-:W-:Y:S02]  /*84a0*/  F2FP.F16.F32.PACK_AB R18, R46, R119 ;  /* 0x000000772e12723e */ /* 0x000fe400000000ff */
[----:B------:R-:W-:Y:S01]  /*84b0*/  LEA R109, R28, R107, 0x2 ;  /* 0x0000006b1c6d7211 */ /* 0x000fe200078e10ff */
[----:B------:R-:W-:Y:S01]  /*84c0*/  FFMA.FTZ R19, R34, R17, -0.24046532809734344482 ;  /* 0xbe763c8b22137423 */ /* 0x000fe20000010011 */
[----:B------:R-:W-:-:S02]  /*84d0*/  F2FP.F16.F32.PACK_AB R17, R56, R123 ;  /* 0x0000007b3811723e */ /* 0x000fc400000000ff */
[----:B------:R-:W-:Y:S01]  /*84e0*/  F2FP.F16.F32.PACK_AB R21, R54, R121 ;  /* 0x000000793615723e */ /* 0x000fe200000000ff */
[----:B------:R-:W-:Y:S02]  /*84f0*/  IMAD R111, R28, 0x4, R109 ;  /* 0x000000041c6f7824 */ /* 0x000fe400078e026d */
[----:B------:R-:W-:Y:S01]  /*8500*/  FFMA.FTZ R19, R34, R19, 0.28857114911079406738 ;  /* 0x3e93bf9922137423 */ /* 0x000fe20000010013 */
[----:B------:R-:W-:Y:S01]  /*8510*/  F2FP.F16.F32.PACK_AB R22, R44, R117 ;  /* 0x000000752c16723e */ /* 0x000fe200000000ff */
[-C--:B0-----:R-:W-:Y:S01]  /*8520*/  FFMA.FTZ R8, R43, R66.reuse, -0.16845393180847167969 ;  /* 0xbe2c7f302b087423 */ /* 0x081fe20000010042 */
[-C--:B------:R-:W-:Y:S01]  /*8530*/  FFMA.FTZ R9, R32, R66.reuse, -0.16845393180847167969 ;  /* 0xbe2c7f3020097423 */ /* 0x080fe20000010042 */
[----:B------:R-:W-:Y:S01]  /*8540*/  FFMA.FTZ R10, R41, R66, -0.16845393180847167969 ;  /* 0xbe2c7f30290a7423 */ /* 0x000fe20000010042 */
[----:B------:R-:W-:Y:S01]  /*8550*/  LEA R15, R28, R111, 0x2 ;  /* 0x0000006f1c0f7211 */ /* 0x000fe200078e10ff */
[----:B------:R-:W-:Y:S01]  /*8560*/  FFMA.FTZ R8, R43, R8, 0.1716887056827545166 ;  /* 0x3e2fcf2a2b087423 */ /* 0x000fe20000010008 */
[----:B------:R-:W-:Y:S01]  /*8570*/  FFMA.FTZ R9, R32, R9, 0.1716887056827545166 ;  /* 0x3e2fcf2a20097423 */ /* 0x000fe20000010009 */
[----:B------:R-:W-:Y:S01]  /*8580*/  FFMA.FTZ R10, R41, R10, 0.1716887056827545166 ;  /* 0x3e2fcf2a290a7423 */ /* 0x000fe2000001000a */
[----:B------:R-:W-:Y:S01]  /*8590*/  FFMA.FTZ R13, R34, R19, -0.36067417263984680176 ;  /* 0xbeb8aa49220d7423 */ /* 0x000fe20000010013 */
[----:B------:R-:W-:Y:S01]  /*85a0*/  FFMA.FTZ R8, R43, R8, -0.17900948226451873779 ;  /* 0xbe374e432b087423 */ /* 0x000fe20000010008 */
[----:B------:R-:W-:Y:S01]  /*85b0*/  FFMA.FTZ R9, R32, R9, -0.17900948226451873779 ;  /* 0xbe374e4320097423 */ /* 0x000fe20000010009 */
[----:B------:R-:W-:-:S02]  /*85c0*/  IMAD R11, R28, 0x4, R15 ;  /* 0x000000041c0b7824 */ /* 0x000fc400078e020f */
[----:B------:R-:W-:Y:S01]  /*85d0*/  FFMA.FTZ R10, R41, R10, -0.17900948226451873779 ;  /* 0xbe374e43290a7423 */ /* 0x000fe2000001000a */
[C---:B------:R-:W-:Y:S01]  /*85e0*/  FFMA.FTZ R8, R43.reuse, R8, 0.20512372255325317383 ;  /* 0x3e520bf42b087423 */ /* 0x040fe20000010008 */
[----:B------:R-:W-:Y:S01]  /*85f0*/  FFMA.FTZ R9, R32, R9, 0.20512372255325317383 ;  /* 0x3e520bf420097423 */ /* 0x000fe20000010009 */
[----:B------:R-:W-:Y:S01]  /*8600*/  FFMA.FTZ R13, R34, R13, 0.48089820146560668945 ;  /* 0x3ef6384a220d7423 */ /* 0x000fe2000001000d */
[----:B-1----:R-:W-:Y:S01]  /*8610*/  LEA R25, R28, R11, 0x2 ;  /* 0x0000000b1c197211 */ /* 0x002fe200078e10ff */
[----:B------:R-:W-:Y:S01]  /*8620*/  FFMA.FTZ R8, R43, R8, -0.24046532809734344482 ;  /* 0xbe763c8b2b087423 */ /* 0x000fe20000010008 */
[----:B------:R-:W-:Y:S01]  /*8630*/  FFMA.FTZ R9, R32, R9, -0.24046532809734344482 ;  /* 0xbe763c8b20097423 */ /* 0x000fe20000010009 */
[----:B------:R-:W-:Y:S01]  /*8640*/  FFMA.FTZ R10, R41, R10, 0.20512372255325317383 ;  /* 0x3e520bf4290a7423 */ /* 0x000fe2000001000a */
[----:B------:R-:W-:Y:S01]  /*8650*/  F2FP.F16.F32.PACK_AB R19, R38, R47 ;  /* 0x0000002f2613723e */ /* 0x000fe200000000ff */
[----:B------:R-:W-:Y:S01]  /*8660*/  FFMA.FTZ R8, R43, R8, 0.28857114911079406738 ;  /* 0x3e93bf992b087423 */ /* 0x000fe20000010008 */
[----:B------:R-:W-:Y:S01]  /*8670*/  FFMA.FTZ R9, R32, R9, 0.28857114911079406738 ;  /* 0x3e93bf9920097423 */ /* 0x000fe20000010009 */
[----:B------:R-:W-:Y:S01]  /*8680*/  FFMA.FTZ R10, R41, R10, -0.24046532809734344482 ;  /* 0xbe763c8b290a7423 */ /* 0x000fe2000001000a */
[----:B------:R-:W-:-:S02]  /*8690*/  IMAD R27, R28, 0x4, R25 ;  /* 0x000000041c1b7824 */ /* 0x000fc400078e0219 */
[----:B------:R-:W-:Y:S01]  /*86a0*/  FFMA.FTZ R8, R43, R8, -0.36067417263984680176 ;  /* 0xbeb8aa492b087423 */ /* 0x000fe20000010008 */
[----:B------:R-:W-:Y:S01]  /*86b0*/  FFMA.FTZ R9, R32, R9, -0.36067417263984680176 ;  /* 0xbeb8aa4920097423 */ /* 0x000fe20000010009 */
[----:B------:R-:W-:Y:S01]  /*86c0*/  FFMA.FTZ R10, R41, R10, 0.28857114911079406738 ;  /* 0x3e93bf99290a7423 */ /* 0x000fe2000001000a */
[----:B------:R-:W-:Y:S02]  /*86d0*/  IMAD R125, R28, 0x4, R27 ;  /* 0x000000041c7d7824 */ /* 0x000fe400078e021b */
[----:B------:R-:W-:Y:S01]  /*86e0*/  FFMA.FTZ R8, R43, R8, 0.48089820146560668945 ;  /* 0x3ef6384a2b087423 */ /* 0x000fe20000010008 */
[----:B------:R-:W-:Y:S01]  /*86f0*/  FFMA.FTZ R9, R32, R9, 0.48089820146560668945 ;  /* 0x3ef6384a20097423 */ /* 0x000fe20000010009 */
[----:B------:R-:W-:Y:S01]  /*8700*/  FFMA.FTZ R13, R34, R13, -0.72134751081466674805 ;  /* 0xbf38aa3b220d7423 */ /* 0x000fe2000001000d */
[----:B------:R-:W-:Y:S01]  /*8710*/  FFMA.FTZ R10, R41, R10, -0.36067417263984680176 ;  /* 0xbeb8aa49290a7423 */ /* 0x000fe2000001000a */
[----:B------:R-:W-:Y:S01]  /*8720*/  FFMA.FTZ R8, R43, R8, -0.72134751081466674805 ;  /* 0xbf38aa3b2b087423 */ /* 0x000fe20000010008 */
[----:B------:R-:W-:Y:S01]  /*8730*/  FFMA.FTZ R9, R32, R9, -0.72134751081466674805 ;  /* 0xbf38aa3b20097423 */ /* 0x000fe20000010009 */
[----:B------:R-:W-:-:S02]  /*8740*/  IMAD R127, R28, 0x4, R125 ;  /* 0x000000041c7f7824 */ /* 0x000fc400078e027d */
[----:B------:R-:W-:Y:S01]  /*8750*/  FMUL R13, R34, R13 ;  /* 0x0000000d220d7220 */ /* 0x000fe20000400000 */
[----:B------:R-:W-:Y:S01]  /*8760*/  FMUL R8, R43, R8 ;  /* 0x000000082b087220 */ /* 0x000fe20000400000 */
[C---:B------:R-:W-:Y:S01]  /*8770*/  FMUL R9, R32.reuse, R9 ;  /* 0x0000000920097220 */ /* 0x040fe20000400000 */
[----:B------:R0:W-:Y:S01]  /*8780*/  STS.128 [R72+UR6+0x180], R16 ;  /* 0x0001801048007988 */ /* 0x0001e20008000c06 */
[----:B------:R-:W-:Y:S01]  /*8790*/  FFMA.FTZ R10, R41, R10, 0.48089820146560668945 ;  /* 0x3ef6384a290a7423 */ /* 0x000fe2000001000a */
[----:B------:R-:W-:Y:S01]  /*87a0*/  FMUL R8, R43, R8 ;  /* 0x000000082b087220 */ /* 0x000fe20000400000 */
[----:B------:R-:W-:Y:S01]  /*87b0*/  FMUL R9, R32, R9 ;  /* 0x0000000920097220 */ /* 0x000fe20000400000 */
[----:B------:R-:W-:Y:S01]  /*87c0*/  FMUL R13, R34, R13 ;  /* 0x0000000d220d7220 */ /* 0x000fe20000400000 */
[----:B------:R-:W-:Y:S01]  /*87d0*/  FFMA.FTZ R10, R41, R10, -0.72134751081466674805 ;  /* 0xbf38aa3b290a7423 */ /* 0x000fe2000001000a */
[----:B------:R-:W-:Y:S01]  /*87e0*/  F2FP.F16.F32.PACK_AB R23, R36, R45 ;  /* 0x0000002d2417723e */ /* 0x000fe200000000ff */
[----:B------:R-:W-:Y:S01]  /*87f0*/  FFMA.FTZ R43, R43, 1.4426950216293334961, R8 ;  /* 0x3fb8aa3b2b2b7823 */ /* 0x000fe20000010008 */
[----:B------:R-:W-:Y:S01]  /*8800*/  FFMA.FTZ R32, R32, 1.4426950216293334961, R9 ;  /* 0x3fb8aa3b20207823 */ /* 0x000fe20000010009 */
[----:B------:R-:W-:Y:S01]  /*8810*/  @P6 MOV R8, 0x7f800000 ;  /* 0x7f80000000086802 */ /* 0x000fe20000000f00 */
[----:B------:R-:W-:Y:S01]  /*8820*/  FFMA.FTZ R13, R34, 1.4426950216293334961, R13 ;  /* 0x3fb8aa3b220d7823 */ /* 0x000fe2000001000d */
[----:B------:R-:W-:Y:S01]  /*8830*/  @P1 MOV R9, 0x7f800000 ;  /* 0x7f80000000091802 */ /* 0x000fe20000000f00 */
[----:B------:R-:W-:Y:S01]  /*8840*/  FMUL R10, R41, R10 ;  /* 0x0000000a290a7220 */ /* 0x000fe20000400000 */
[----:B---3--:R-:W-:Y:S01]  /*8850*/  LOP3.LUT R184, R184, 0x1f, R185, 0xf8, !PT ;  /* 0x0000001fb8b87812 */ /* 0x008fe200078ef8b9 */
[----:B------:R1:W-:Y:S01]  /*8860*/  STS.128 [R72+UR6+0x380], R20 ;  /* 0x0003801448007988 */ /* 0x0003e20008000c06 */
[----:B------:R-:W-:Y:S01]  /*8870*/  FADD R113, R113, R32 ;  /* 0x0000002071717221 */ /* 0x000fe20000000000 */
[----:B0-----:R-:W-:-:S02]  /*8880*/  IMAD R17, R28, 0x4, R127 ;  /* 0x000000041c117824 */ /* 0x001fc400078e027f */
[----:B------:R-:W-:Y:S01]  /*8890*/  FADD R112, R112, R13 ;  /* 0x0000000d70707221 */ /* 0x000fe20000000000 */
[----:B------:R-:W-:Y:S01]  /*88a0*/  @P6 FFMA.FTZ R113, R7, R8, +INF ;  /* 0x7f80000007716423 */ /* 0x000fe20000010008 */
[C---:B------:R-:W-:Y:S01]  /*88b0*/  FMUL R10, R41.reuse, R10 ;  /* 0x0000000a290a7220 */ /* 0x040fe20000400000 */
[C---:B------:R-:W-:Y:S01]  /*88c0*/  FSETP.NEU.AND P3, PT, R6.reuse, RZ, PT ;  /* 0x000000ff0600720b */ /* 0x040fe20003f6d000 */
[----:B------:R-:W-:Y:S01]  /*88d0*/  @P1 FFMA.FTZ R112, R6, R9, +INF ;  /* 0x7f80000006701423 */ /* 0x000fe20000010009 */
[----:B------:R-:W-:Y:S01]  /*88e0*/  LEA R19, R28, R17, 0x2 ;  /* 0x000000111c137211 */ /* 0x000fe200078e10ff */
[----:B------:R-:W-:Y:S01]  /*88f0*/  IMAD R6, R184, UR5, RZ ;  /* 0x00000005b8067c24 */ /* 0x000fe2000f8e02ff */
[----:B------:R-:W-:Y:S01]  /*8900*/  @P4 MOV R7, 0x7f800000 ;  /* 0x7f80000000074802 */ /* 0x000fe20000000f00 */
[----:B------:R-:W-:Y:S01]  /*8910*/  FFMA.FTZ R10, R41, 1.4426950216293334961, R10 ;  /* 0x3fb8aa3b290a7823 */ /* 0x000fe2000001000a */
[----:B------:R-:W-:Y:S01]  /*8920*/  FADD R114, R114, R43 ;  /* 0x0000002b72727221 */ /* 0x000fe20000000000 */
[----:B------:R-:W-:Y:S01]  /*8930*/  @P5 MOV R9, 0x7f800000 ;  /* 0x7f80000000095802 */ /* 0x000fe20000000f00 */
[----:B------:R-:W-:Y:S01]  /*8940*/  UIMAD.WIDE UR4, UR4, 0x2, URZ ;  /* 0x00000002040478a5 */ /* 0x000fe2000f8e023f */
[----:B------:R-:W-:Y:S01]  /*8950*/  @P4 FFMA.FTZ R114, R30, R7, +INF ;  /* 0x7f8000001e724423 */ /* 0x000fe20000010007 */
[----:B-1----:R-:W-:Y:S01]  /*8960*/  IMAD R21, R28, 0x4, R19 ;  /* 0x000000041c157824 */ /* 0x002fe200078e0213 */
[----:B------:R-:W-:Y:S01]  /*8970*/  SHF.L.U32 R7, R6, 0x1, RZ ;  /* 0x0000000106077819 */ /* 0x000fe200000006ff */
[----:B------:R-:W-:Y:S01]  /*8980*/  FADD R115, R115, R10 ;  /* 0x0000000a73737221 */ /* 0x000fe20000000000 */
[----:B------:R-:W-:Y:S01]  /*8990*/  @P5 FFMA.FTZ R115, R48, R9, +INF ;  /* 0x7f80000030735423 */ /* 0x000fe20000010009 */
[----:B------:R-:W-:Y:S01]  /*89a0*/  IMAD.HI R6, R6, 0x2, RZ ;  /* 0x0000000206067827 */ /* 0x000fe200078e02ff */
[C---:B------:R-:W-:Y:S01]  /*89b0*/  LEA R23, R28.reuse, R21, 0x2 ;  /* 0x000000151c177211 */ /* 0x040fe200078e10ff */
[----:B------:R-:W-:Y:S01]  /*89c0*/  ULDC UR4, c[0x0][0x27c] ;  /* 0x00009f0000047ab9 */ /* 0x000fe20000000800 */
[----:B------:R-:W-:Y:S01]  /*89d0*/  BAR.SYNC.DEFER_BLOCKING 0x0 ;  /* 0x0000000000007b1d */ /* 0x000fe20000010000 */
[----:B--2---:R-:W-:Y:S01]  /*89e0*/  IADD3 R176, P4, P5, R7, UR8, R176 ;  /* 0x0000000807b07c10 */ /* 0x004fe2000fd9e0b0 */
[----:B------:R-:W-:Y:S01]  /*89f0*/  UIMAD UR4, UR7, UR4, URZ ;  /* 0x00000004070472a4 */ /* 0x000fe2000f8e023f */
[----:B------:R-:W-:Y:S01]  /*8a00*/  IMAD R137, R28, 0x4, R23 ;  /* 0x000000041c897824 */ /* 0x000fe200078e0217 */
[----:B------:R-:W-:-:S02]  /*8a10*/  SHF.L.U32 R29, R29, 0x4, RZ ;  /* 0x000000041d1d7819 */ /* 0x000fc400000006ff */
[----:B------:R-:W-:Y:S01]  /*8a20*/  IADD3.X R178, R6, UR5, R177, P4, P5 ;  /* 0x0000000506b27c10 */ /* 0x000fe2000a7ea4b1 */
[----:B------:R-:W-:Y:S01]  /*8a30*/  USHF.L.U32 UR7, UR4, 0x2, URZ ;  /* 0x0000000204077899 */ /* 0x000fe2000800063f */
[C---:B------:R-:W-:Y:S01]  /*8a40*/  LEA R139, R28.reuse, R137, 0x2 ;  /* 0x000000891c8b7211 */ /* 0x040fe200078e10ff */
[----:B------:R-:W-:Y:S01]  /*8a50*/  UIMAD.WIDE UR4, UR4, 0x4, URZ ;  /* 0x00000004040478a5 */ /* 0x000fe2000f8e023f */
[-C--:B------:R-:W-:Y:S02]  /*8a60*/  LEA R42, P4, R31, R176.reuse, 0x1 ;  /* 0x000000b01f2a7211 */ /* 0x080fe400078808ff */
[-C--:B------:R-:W-:Y:S01]  /*8a70*/  LEA R40, P6, R33, R176.reuse, 0x1 ;  /* 0x000000b021287211 */ /* 0x080fe200078c08ff */
[----:B------:R-:W-:Y:S01]  /*8a80*/  IMAD R141, R28, 0x4, R139 ;  /* 0x000000041c8d7824 */ /* 0x000fe200078e028b */
[----:B------:R-:W-:Y:S02]  /*8a90*/  LEA R6, P5, R35, R176, 0x1 ;  /* 0x000000b023067211 */ /* 0x000fe400078a08ff */
[----:B------:R-:W-:-:S02]  /*8aa0*/  LEA.HI.X.SX32 R43, R31, R178, 0x1, P4 ;  /* 0x000000b21f2b7211 */ /* 0x000fc400020f0eff */
[----:B------:R-:W-:Y:S02]  /*8ab0*/  LEA R44, P4, R37, R176, 0x1 ;  /* 0x000000b0252c7211 */ /* 0x000fe400078808ff */
[-C--:B------:R-:W-:Y:S02]  /*8ac0*/  LEA.HI.X.SX32 R41, R33, R178.reuse, 0x1, P6 ;  /* 0x000000b221297211 */ /* 0x080fe400030f0eff */
[----:B------:R-:W-:Y:S02]  /*8ad0*/  LEA.HI.X.SX32 R7, R35, R178, 0x1, P5 ;  /* 0x000000b223077211 */ /* 0x000fe400028f0eff */
[-C--:B------:R-:W-:Y:S01]  /*8ae0*/  LEA R46, P6, R39, R176.reuse, 0x1 ;  /* 0x000000b0272e7211 */ /* 0x080fe200078c08ff */
[----:B------:R-:W-:Y:S01]  /*8af0*/  LDS.128 R32, [R0+UR6+0xc00] ;  /* 0x000c000600207984 */ /* 0x000fe20008000c00 */
[----:B------:R-:W-:Y:S02]  /*8b00*/  LEA R82, P5, R51, R176, 0x1 ;  /* 0x000000b033527211 */ /* 0x000fe400078a08ff */
[----:B------:R-:W-:-:S02]  /*8b10*/  LEA R143, R28, R141, 0x2 ;  /* 0x0000008d1c8f7211 */ /* 0x000fc400078e10ff */
[----:B------:R-:W-:Y:S02]  /*8b20*/  LEA.HI.X.SX32 R45, R37, R178, 0x1, P4 ;  /* 0x000000b2252d7211 */ /* 0x000fe400020f0eff */
[----:B------:R-:W-:Y:S01]  /*8b30*/  LEA R52, P4, R53, R176, 0x1 ;  /* 0x000000b035347211 */ /* 0x000fe200078808ff */
[----:B------:R-:W-:Y:S01]  /*8b40*/  IMAD R145, R28, 0x4, R143 ;  /* 0x000000041c917824 */ /* 0x000fe200078e028f */
[-C--:B------:R-:W-:Y:S02]  /*8b50*/  LEA.HI.X.SX32 R47, R39, R178.reuse, 0x1, P6 ;  /* 0x000000b2272f7211 */ /* 0x080fe400030f0eff */
[----:B------:R-:W-:Y:S02]  /*8b60*/  LEA.HI.X.SX32 R83, R51, R178, 0x1, P5 ;  /* 0x000000b233537211 */ /* 0x000fe400028f0eff */
[-C--:B------:R-:W-:Y:S02]  /*8b70*/  LEA R54, P6, R55, R176.reuse, 0x1 ;  /* 0x000000b037367211 */ /* 0x080fe400078c08ff */
[----:B------:R-:W-:-:S02]  /*8b80*/  LEA R56, P5, R57, R176, 0x1 ;  /* 0x000000b039387211 */ /* 0x000fc400078a08ff */
[----:B------:R-:W-:Y:S02]  /*8b90*/  LEA.HI.X.SX32 R53, R53, R178, 0x1, P4 ;  /* 0x000000b235357211 */ /* 0x000fe400020f0eff */
[----:B------:R-:W-:Y:S02]  /*8ba0*/  LEA R58, P4, R59, R176, 0x1 ;  /* 0x000000b03b3a7211 */ /* 0x000fe400078808ff */
[-C--:B------:R-:W-:Y:S02]  /*8bb0*/  LEA.HI.X.SX32 R55, R55, R178.reuse, 0x1, P6 ;  /* 0x000000b237377211 */ /* 0x080fe400030f0eff */
[----:B------:R-:W-:Y:S02]  /*8bc0*/  LEA.HI.X.SX32 R57, R57, R178, 0x1, P5 ;  /* 0x000000b239397211 */ /* 0x000fe400028f0eff */
[-C--:B------:R-:W-:Y:S02]  /*8bd0*/  LEA R60, P6, R61, R176.reuse, 0x1 ;  /* 0x000000b03d3c7211 */ /* 0x080fe400078c08ff */
[----:B------:R-:W-:-:S02]  /*8be0*/  LEA R62, P5, R63, R176, 0x1 ;  /* 0x000000b03f3e7211 */ /* 0x000fc400078a08ff */
[C---:B------:R-:W-:Y:S02]  /*8bf0*/  LEA R147, R28.reuse, R145, 0x2 ;  /* 0x000000911c937211 */ /* 0x040fe400078e10ff */
[----:B------:R-:W-:Y:S02]  /*8c00*/  LEA.HI.X.SX32 R59, R59, R178, 0x1, P4 ;  /* 0x000000b23b3b7211 */ /* 0x000fe400020f0eff */
[----:B------:R-:W-:Y:S01]  /*8c10*/  LEA R64, P4, R65, R176, 0x1 ;  /* 0x000000b041407211 */ /* 0x000fe200078808ff */
[----:B------:R-:W-:Y:S01]  /*8c20*/  IMAD R149, R28, 0x4, R147 ;  /* 0x000000041c957824 */ /* 0x000fe200078e0293 */
[-C--:B------:R-:W-:Y:S02]  /*8c30*/  LEA.HI.X.SX32 R61, R61, R178.reuse, 0x1, P6 ;  /* 0x000000b23d3d7211 */ /* 0x080fe400030f0eff */
[----:B------:R-:W-:Y:S02]  /*8c40*/  LEA.HI.X.SX32 R63, R63, R178, 0x1, P5 ;  /* 0x000000b23f3f7211 */ /* 0x000fe400028f0eff */
[----:B------:R-:W-:-:S02]  /*8c50*/  LEA R66, P6, R67, R176, 0x1 ;  /* 0x000000b043427211 */ /* 0x000fc400078c08ff */
[----:B------:R-:W-:Y:S02]  /*8c60*/  LEA R76, P5, R77, R176, 0x1 ;  /* 0x000000b04d4c7211 */ /* 0x000fe400078a08ff */
[----:B------:R-:W-:Y:S02]  /*8c70*/  LEA.HI.X.SX32 R65, R65, R178, 0x1, P4 ;  /* 0x000000b241417211 */ /* 0x000fe400020f0eff */
[----:B------:R-:W-:Y:S02]  /*8c80*/  LEA R74, P4, R75, R176, 0x1 ;  /* 0x000000b04b4a7211 */ /* 0x000fe400078808ff */
[-C--:B------:R-:W-:Y:S02]  /*8c90*/  LEA.HI.X.SX32 R67, R67, R178.reuse, 0x1, P6 ;  /* 0x000000b243437211 */ /* 0x080fe400030f0eff */
[----:B------:R-:W-:Y:S02]  /*8ca0*/  LEA.HI.X.SX32 R77, R77, R178, 0x1, P5 ;  /* 0x000000b24d4d7211 */ /* 0x000fe400028f0eff */
[----:B------:R-:W-:-:S02]  /*8cb0*/  LEA R70, P6, R71, R176, 0x1 ;  /* 0x000000b047467211 */ /* 0x000fc400078c08ff */
[----:B------:R-:W-:Y:S02]  /*8cc0*/  LEA R68, P5, R69, R176, 0x1 ;  /* 0x000000b045447211 */ /* 0x000fe400078a08ff */
[C---:B------:R-:W-:Y:S02]  /*8cd0*/  LEA R151, R28.reuse, R149, 0x2 ;  /* 0x000000951c977211 */ /* 0x040fe400078e10ff */
[----:B------:R-:W-:Y:S02]  /*8ce0*/  LEA.HI.X.SX32 R75, R75, R178, 0x1, P4 ;  /* 0x000000b24b4b7211 */ /* 0x000fe400020f0eff */
[----:B------:R-:W-:Y:S01]  /*8cf0*/  LEA R72, P4, R73, R176, 0x1 ;  /* 0x000000b049487211 */ /* 0x000fe200078808ff */
[----:B------:R-:W-:Y:S01]  /*8d00*/  IMAD R153, R28, 0x4, R151 ;  /* 0x000000041c997824 */ /* 0x000fe200078e0297 */
[-C--:B------:R-:W-:Y:S02]  /*8d10*/  LEA.HI.X.SX32 R71, R71, R178.reuse, 0x1, P6 ;  /* 0x000000b247477211 */ /* 0x080fe400030f0eff */
[----:B------:R-:W-:-:S02]  /*8d20*/  LEA.HI.X.SX32 R69, R69, R178, 0x1, P5 ;  /* 0x000000b245457211 */ /* 0x000fc400028f0eff */
[-C--:B------:R-:W-:Y:S02]  /*8d30*/  LEA R78, P6, R79, R176.reuse, 0x1 ;  /* 0x000000b04f4e7211 */ /* 0x080fe400078c08ff */
[----:B------:R-:W-:Y:S02]  /*8d40*/  LEA R84, P5, R85, R176, 0x1 ;  /* 0x000000b055547211 */ /* 0x000fe400078a08ff */
[----:B------:R-:W-:Y:S02]  /*8d50*/  LEA.HI.X.SX32 R73, R73, R178, 0x1, P4 ;  /* 0x000000b249497211 */ /* 0x000fe400020f0eff */
[----:B------:R-:W-:Y:S02]  /*8d60*/  LEA R86, P4, R87, R176, 0x1 ;  /* 0x000000b057567211 */ /* 0x000fe400078808ff */
[-C--:B------:R-:W-:Y:S02]  /*8d70*/  LEA.HI.X.SX32 R79, R79, R178.reuse, 0x1, P6 ;  /* 0x000000b24f4f7211 */ /* 0x080fe400030f0eff */
[----:B------:R-:W-:-:S02]  /*8d80*/  LEA.HI.X.SX32 R85, R85, R178, 0x1, P5 ;  /* 0x000000b255557211 */ /* 0x000fc400028f0eff */
[-C--:B------:R-:W-:Y:S02]  /*8d90*/  LEA R90, P6, R91, R176.reuse, 0x1 ;  /* 0x000000b05b5a7211 */ /* 0x080fe400078c08ff */
[----:B------:R-:W-:Y:S02]  /*8da0*/  LEA R80, P5, R81, R176, 0x1 ;  /* 0x000000b051507211 */ /* 0x000fe400078a08ff */
[C---:B------:R-:W-:Y:S02]  /*8db0*/  LEA R155, R28.reuse, R153, 0x2 ;  /* 0x000000991c9b7211 */ /* 0x040fe400078e10ff */
[----:B------:R-:W-:Y:S02]  /*8dc0*/  LEA.HI.X.SX32 R87, R87, R178, 0x1, P4 ;  /* 0x000000b257577211 */ /* 0x000fe400020f0eff */
[----:B------:R-:W-:Y:S01]  /*8dd0*/  LEA R88, P4, R89, R176, 0x1 ;  /* 0x000000b059587211 */ /* 0x000fe200078808ff */
[----:B------:R-:W-:Y:S01]  /*8de0*/  IMAD R157, R28, 0x4, R155 ;  /* 0x000000041c9d7824 */ /* 0x000fe200078e029b */
[----:B------:R-:W-:-:S02]  /*8df0*/  LEA.HI.X.SX32 R91, R91, R178, 0x1, P6 ;  /* 0x000000b25b5b7211 */ /* 0x000fc400030f0eff */
[----:B------:R-:W-:Y:S01]  /*8e00*/  LEA.HI.X.SX32 R81, R81, R178, 0x1, P5 ;  /* 0x000000b251517211 */ /* 0x000fe200028f0eff */
[C---:B------:R-:W-:Y:S01]  /*8e10*/  IMAD R159, R28.reuse, 0x4, R157 ;  /* 0x000000041c9f7824 */ /* 0x040fe200078e029d */
[-C--:B------:R-:W-:Y:S02]  /*8e20*/  LEA R92, P6, R93, R176.reuse, 0x1 ;  /* 0x000000b05d5c7211 */ /* 0x080fe400078c08ff */
[----:B------:R-:W-:Y:S01]  /*8e30*/  LEA R94, P5, R95, R176, 0x1 ;  /* 0x000000b05f5e7211 */ /* 0x000fe200078a08ff */
[C---:B------:R-:W-:Y:S01]  /*8e40*/  IMAD R163, R28.reuse, 0x4, R159 ;  /* 0x000000041ca37824 */ /* 0x040fe200078e029f */
        /* <DEDUP_REMOVED lines=14> */
[----:B------:R-:W-:Y:S01]  /*8f30*/  IMAD R175, R28, 0x4, R173 ;  /* 0x000000041caf7824 */ /* 0x000fe200078e02ad */
[-C--:B------:R-:W-:Y:S02]  /*8f40*/  LEA R104, P6, R105, R176.reuse, 0x1 ;  /* 0x000000b069687211 */ /* 0x080fe400078c08ff */
[----:B------:R-:W-:Y:S02]  /*8f50*/  LEA R106, P5, R107, R176, 0x1 ;  /* 0x000000b06b6a7211 */ /* 0x000fe400078a08ff */
[----:B------:R-:W-:Y:S02]  /*8f60*/  LEA.HI.X.SX32 R103, R103, R178, 0x1, P4 ;  /* 0x000000b267677211 */ /* 0x000fe400020f0eff */
[----:B------:R-:W-:Y:S02]  /*8f70*/  LEA R108, P4, R109, R176, 0x1 ;  /* 0x000000b06d6c7211 */ /* 0x000fe400078808ff */
[----:B------:R-:W-:-:S02]  /*8f80*/  LEA.HI.X.SX32 R105, R105, R178, 0x1, P6 ;  /* 0x000000b269697211 */ /* 0x000fc400030f0eff */
[----:B------:R-:W-:Y:S02]  /*8f90*/  LEA.HI.X.SX32 R107, R107, R178, 0x1, P5 ;  /* 0x000000b26b6b7211 */ /* 0x000fe400028f0eff */
        /* <DEDUP_REMOVED lines=9> */
[----:B------:R-:W-:Y:S01]  /*9030*/  LEA R124, P4, R125, R176, 0x1 ;  /* 0x000000b07d7c7211 */ /* 0x000fe200078808ff */
[----:B------:R-:W0:Y:S01]  /*9040*/  LDS.128 R8, [R0+UR6] ;  /* 0x0000000600087984 */ /* 0x000e220008000c00 */
[----:B------:R-:W-:-:S02]  /*9050*/  LEA.HI.X.SX32 R121, R25, R178, 0x1, P6 ;  /* 0x000000b219797211 */ /* 0x000fc400030f0eff */
[----:B------:R-:W-:Y:S02]  /*9060*/  LEA.HI.X.SX32 R123, R27, R178, 0x1, P5 ;  /* 0x000000b21b7b7211 */ /* 0x000fe400028f0eff */
[-C--:B------:R-:W-:Y:S01]  /*9070*/  LEA R126, P6, R127, R176.reuse, 0x1 ;  /* 0x000000b07f7e7211 */ /* 0x080fe200078c08ff */
[----:B------:R-:W-:Y:S01]  /*9080*/  LDS.128 R24, [R0+UR6+0x800] ;  /* 0x0008000600187984 */ /* 0x000fe20008000c00 */
[----:B------:R-:W-:Y:S02]  /*9090*/  LEA R128, P5, R17, R176, 0x1 ;  /* 0x000000b011807211 */ /* 0x000fe400078a08ff */
[----:B------:R-:W-:Y:S02]  /*90a0*/  LOP3.LUT R158, R0, 0x40, RZ, 0x3c, !PT ;  /* 0x00000040009e7812 */ /* 0x000fe400078e3cff */
[----:B------:R-:W-:Y:S02]  /*90b0*/  LEA.HI.X.SX32 R125, R125, R178, 0x1, P4 ;  /* 0x000000b27d7d7211 */ /* 0x000fe400020f0eff */
[----:B------:R-:W-:Y:S01]  /*90c0*/  LEA R130, P4, R19, R176, 0x1 ;  /* 0x000000b013827211 */ /* 0x000fe200078808ff */
[----:B------:R-:W1:Y:S01]  /*90d0*/  LDS.128 R12, [R158+UR6] ;  /* 0x000000069e0c7984 */ /* 0x000e620008000c00 */
[----:B------:R-:W-:-:S02]  /*90e0*/  LEA.HI.X.SX32 R127, R127, R178, 0x1, P6 ;  /* 0x000000b27f7f7211 */ /* 0x000fc400030f0eff */
[----:B------:R-:W-:Y:S01]  /*90f0*/  LEA.HI.X.SX32 R129, R17, R178, 0x1, P5 ;  /* 0x000000b211817211 */ /* 0x000fe200028f0eff */
[----:B------:R-:W-:Y:S01]  /*9100*/  LDS.128 R36, [R158+UR6+0xc00] ;  /* 0x000c00069e247984 */ /* 0x000fe20008000c00 */
[-C--:B------:R-:W-:Y:S02]  /*9110*/  LEA R132, P6, R21, R176.reuse, 0x1 ;  /* 0x000000b015847211 */ /* 0x080fe400078c08ff */
[----:B------:R-:W-:Y:S02]  /*9120*/  LEA R134, P5, R23, R176, 0x1 ;  /* 0x000000b017867211 */ /* 0x000fe400078a08ff */
[----:B------:R-:W-:Y:S02]  /*9130*/  LOP3.LUT R29, R29, 0x70, RZ, 0xc0, !PT ;  /* 0x000000701d1d7812 */ /* 0x000fe400078ec0ff */
[-C--:B------:R-:W-:Y:S02]  /*9140*/  LEA.HI.X.SX32 R131, R19, R178.reuse, 0x1, P4 ;  /* 0x000000b213837211 */ /* 0x080fe400020f0eff */
[-C--:B------:R-:W-:Y:S01]  /*9150*/  LEA.HI.X.SX32 R133, R21, R178.reuse, 0x1, P6 ;  /* 0x000000b215857211 */ /* 0x080fe200030f0eff */
[----:B------:R2:W3:Y:S01]  /*9160*/  LDS.128 R16, [R0+UR6+0x400] ;  /* 0x0004000600107984 */ /* 0x0004e20008000c00 */
[----:B------:R-:W-:Y:S01]  /*9170*/  LEA.HI.X.SX32 R135, R23, R178, 0x1, P5 ;  /* 0x000000b217877211 */ /* 0x000fe200028f0eff */
[----:B------:R-:W-:Y:S01]  /*9180*/  VIADD R177, R29, UR6 ;  /* 0x000000061db17c36 */ /* 0x000fe20008000000 */
[----:B------:R-:W-:Y:S01]  /*9190*/  FSETP.NEU.AND P1, PT, R30, RZ, PT ;  /* 0x000000ff1e00720b */ /* 0x000fe20003f2d000 */
[----:B------:R-:W4:Y:S01]  /*91a0*/  LDS.128 R20, [R158+UR6+0x400] ;  /* 0x000400069e147984 */ /* 0x000f220008000c00 */
[----:B------:R-:W-:-:S02]  /*91b0*/  LEA R174, R28, R175, 0x2 ;  /* 0x000000af1cae7211 */ /* 0x000fc400078e10ff */
[-C--:B------:R-:W-:Y:S01]  /*91c0*/  LEA R136, P4, R137, R176.reuse, 0x1 ;  /* 0x000000b089887211 */ /* 0x080fe200078808ff */
[----:B------:R-:W5:Y:S01]  /*91d0*/  LDS.128 R28, [R158+UR6+0x800] ;  /* 0x000800069e1c7984 */ /* 0x000f620008000c00 */
[-C--:B------:R-:W-:Y:S02]  /*91e0*/  LEA R138, P6, R139, R176.reuse, 0x1 ;  /* 0x000000b08b8a7211 */ /* 0x080fe400078c08ff */
[----:B------:R-:W-:Y:S01]  /*91f0*/  LEA R140, P5, R141, R176, 0x1 ;  /* 0x000000b08d8c7211 */ /* 0x000fe200078a08ff */
[----:B0-----:R0:W-:Y:S01]  /*9200*/  STG.E.U16 desc[UR12][R42.64], R8 ;  /* 0x000000082a007986 */ /* 0x0011e2000c10150c */
[----:B------:R-:W-:Y:S02]  /*9210*/  LEA.HI.X.SX32 R137, R137, R178, 0x1, P4 ;  /* 0x000000b289897211 */ /* 0x000fe400020f0eff */
[----:B------:R-:W-:Y:S02]  /*9220*/  LEA R142, P4, R143, R176, 0x1 ;  /* 0x000000b08f8e7211 */ /* 0x000fe400078808ff */
[----:B------:R-:W-:-:S02]  /*9230*/  LEA.HI.X.SX32 R139, R139, R178, 0x1, P6 ;  /* 0x000000b28b8b7211 */ /* 0x000fc400030f0eff */
[----:B------:R-:W-:Y:S02]  /*9240*/  LEA R144, P6, R145, R176, 0x1 ;  /* 0x000000b091907211 */ /* 0x000fe400078c08ff */
[----:B------:R-:W-:Y:S02]  /*9250*/  LEA.HI.X.SX32 R141, R141, R178, 0x1, P5 ;  /* 0x000000b28d8d7211 */ /* 0x000fe400028f0eff */
[----:B------:R-:W-:Y:S02]  /*9260*/  LEA R146, P5, R147, R176, 0x1 ;  /* 0x000000b093927211 */ /* 0x000fe400078a08ff */
[----:B------:R-:W-:Y:S01]  /*9270*/  LEA.HI.X.SX32 R143, R143, R178, 0x1, P4 ;  /* 0x000000b28f8f7211 */ /* 0x000fe200020f0eff */
[----:B-1----:R-:W-:Y:S01]  /*9280*/  STG.E.U16 desc[UR12][R40.64], R12 ;  /* 0x0000000c28007986 */ /* 0x002fe2000c10150c */
[----:B------:R-:W-:Y:S02]  /*9290*/  LEA R148, P4, R149, R176, 0x1 ;  /* 0x000000b095947211 */ /* 0x000fe400078808ff */
[----:B------:R-:W-:-:S02]  /*92a0*/  LEA.HI.X.SX32 R145, R145, R178, 0x1, P6 ;  /* 0x000000b291917211 */ /* 0x000fc400030f0eff */
[----:B------:R-:W-:Y:S02]  /*92b0*/  LEA R150, P6, R151, R176, 0x1 ;  /* 0x000000b097967211 */ /* 0x000fe400078c08ff */
[----:B------:R-:W-:Y:S02]  /*92c0*/  LEA.HI.X.SX32 R147, R147, R178, 0x1, P5 ;  /* 0x000000b293937211 */ /* 0x000fe400028f0eff */
[----:B--2---:R-:W-:Y:S02]  /*92d0*/  PRMT R0, R8, 0x7632, R0 ;  /* 0x0000763208007816 */ /* 0x004fe40000000000 */
[----:B------:R-:W-:Y:S02]  /*92e0*/  LEA R152, P5, R153, R176, 0x1 ;  /* 0x000000b099987211 */ /* 0x000fe400078a08ff */
[----:B------:R-:W-:Y:S01]  /*92f0*/  LEA.HI.X.SX32 R149, R149, R178, 0x1, P4 ;  /* 0x000000b295957211 */ /* 0x000fe200020f0eff */
[----:B---3--:R1:W-:Y:S01]  /*9300*/  STG.E.U16 desc[UR12][R6.64], R16 ;  /* 0x0000001006007986 */ /* 0x0083e2000c10150c */
[----:B------:R-:W-:-:S02]  /*9310*/  LEA R154, P4, R155, R176, 0x1 ;  /* 0x000000b09b9a7211 */ /* 0x000fc400078808ff */
[----:B------:R-:W-:Y:S01]  /*9320*/  LEA.HI.X.SX32 R151, R151, R178, 0x1, P6 ;  /* 0x000000b297977211 */ /* 0x000fe200030f0eff */
[----:B----4-:R-:W-:Y:S01]  /*9330*/  STG.E.U16 desc[UR12][R44.64], R20 ;  /* 0x000000142c007986 */ /* 0x010fe2000c10150c */
[----:B0-----:R-:W-:Y:S02]  /*9340*/  PRMT R8, R16, 0x7632, R8 ;  /* 0x0000763210087816 */ /* 0x001fe40000000008 */
[----:B------:R-:W-:Y:S01]  /*9350*/  LEA R156, P6, R157, R176, 0x1 ;  /* 0x000000b09d9c7211 */ /* 0x000fe200078c08ff */
[----:B------:R0:W-:Y:S01]  /*9360*/  STG.E.U16 desc[UR12][R46.64], R24 ;  /* 0x000000182e007986 */ /* 0x0001e2000c10150c */
[----:B------:R-:W-:Y:S02]  /*9370*/  LEA.HI.X.SX32 R153, R153, R178, 0x1, P5 ;  /* 0x000000b299997211 */ /* 0x000fe400028f0eff */
[----:B------:R-:W-:Y:S01]  /*9380*/  LEA R160, P5, R159, R176, 0x1 ;  /* 0x000000b09fa07211 */ /* 0x000fe200078a08ff */
[----:B-----5:R2:W-:Y:S01]  /*9390*/  STG.E.U16 desc[UR12][R82.64], R28 ;  /* 0x0000001c52007986 */ /* 0x0205e2000c10150c */
[----:B-1----:R-:W-:-:S02]  /*93a0*/  PRMT R7, R12, 0x7632, R7 ;  /* 0x000076320c077816 */ /* 0x002fc40000000007 */
[----:B------:R-:W-:Y:S01]  /*93b0*/  PRMT R6, R20, 0x7632, R6 ;  /* 0x0000763214067816 */ /* 0x000fe20000000006 */
[----:B------:R1:W-:Y:S01]  /*93c0*/  STG.E.U16 desc[UR12][R52.64], R32 ;  /* 0x0000002034007986 */ /* 0x0003e2000c10150c */
[----:B------:R-:W-:Y:S02]  /*93d0*/  LEA.HI.X.SX32 R155, R155, R178, 0x1, P4 ;  /* 0x000000b29b9b7211 */ /* 0x000fe400020f0eff */
[----:B------:R-:W-:Y:S01]  /*93e0*/  LEA R162, P4, R163, R176, 0x1 ;  /* 0x000000b0a3a27211 */ /* 0x000fe200078808ff */
[----:B------:R3:W-:Y:S01]  /*93f0*/  STG.E.U16 desc[UR12][R54.64], R36 ;  /* 0x0000002436007986 */ /* 0x0007e2000c10150c */
[----:B0-----:R-:W-:Y:S02]  /*9400*/  PRMT R24, R24, 0x7632, R24 ;  /* 0x0000763218187816 */ /* 0x001fe40000000018 */
[----:B------:R-:W-:Y:S01]  /*9410*/  LEA.HI.X.SX32 R157, R157, R178, 0x1, P6 ;  /* 0x000000b29d9d7211 */ /* 0x000fe200030f0eff */
[----:B------:R-:W-:Y:S01]  /*9420*/  STG.E.U16 desc[UR12][R56.64], R0 ;  /* 0x0000000038007986 */ /* 0x000fe2000c10150c */
[----:B--2---:R-:W-:-:S02]  /*9430*/  PRMT R28, R28, 0x7632, R28 ;  /* 0x000076321c1c7816 */ /* 0x004fc4000000001c */
[----:B------:R-:W-:Y:S01]  /*9440*/  LEA R166, P6, R165, R176, 0x1 ;  /* 0x000000b0a5a67211 */ /* 0x000fe200078c08ff */
[----:B------:R-:W-:Y:S01]  /*9450*/  STG.E.U16 desc[UR12][R58.64], R7 ;  /* 0x000000073a007986 */ /* 0x000fe2000c10150c */
[----:B-1----:R-:W-:Y:S02]  /*9460*/  PRMT R32, R32, 0x7632, R32 ;  /* 0x0000763220207816 */ /* 0x002fe40000000020 */
[----:B------:R-:W-:Y:S01]  /*9470*/  LEA.HI.X.SX32 R161, R159, R178, 0x1, P5 ;  /* 0x000000b29fa17211 */ /* 0x000fe200028f0eff */
[----:B------:R-:W-:Y:S01]  /*9480*/  STG.E.U16 desc[UR12][R60.64], R8 ;  /* 0x000000083c007986 */ /* 0x000fe2000c10150c */
[----:B---3--:R-:W-:Y:S02]  /*9490*/  PRMT R36, R36, 0x7632, R36 ;  /* 0x0000763224247816 */ /* 0x008fe40000000024 */
[----:B------:R-:W-:Y:S01]  /*94a0*/  LEA R164, P5, R169, R176, 0x1 ;  /* 0x000000b0a9a47211 */ /* 0x000fe200078a08ff */
[----:B------:R0:W-:Y:S01]  /*94b0*/  STG.E.U16 desc[UR12][R62.64], R6 ;  /* 0x000000063e007986 */ /* 0x0001e2000c10150c */
[----:B------:R-:W-:-:S02]  /*94c0*/  LEA.HI.X.SX32 R163, R163, R178, 0x1, P4 ;  /* 0x000000b2a3a37211 */ /* 0x000fc400020f0eff */
[----:B------:R-:W-:Y:S01]  /*94d0*/  LEA R168, P4, R171, R176, 0x1 ;  /* 0x000000b0aba87211 */ /* 0x000fe200078808ff */
[----:B------:R1:W-:Y:S01]  /*94e0*/  STG.E.U16 desc[UR12][R64.64], R24 ;  /* 0x0000001840007986 */ /* 0x0003e2000c10150c */
[----:B------:R-:W-:Y:S02]  /*94f0*/  LEA.HI.X.SX32 R167, R165, R178, 0x1, P6 ;  /* 0x000000b2a5a77211 */ /* 0x000fe400030f0eff */
[----:B------:R-:W-:Y:S01]  /*9500*/  LEA R170, P6, R173, R176, 0x1 ;  /* 0x000000b0adaa7211 */ /* 0x000fe200078c08ff */
[----:B------:R-:W-:Y:S01]  /*9510*/  STG.E.U16 desc[UR12][R66.64], R28 ;  /* 0x0000001c42007986 */ /* 0x000fe2000c10150c */
[-C--:B------:R-:W-:Y:S02]  /*9520*/  LEA.HI.X.SX32 R165, R169, R178.reuse, 0x1, P5 ;  /* 0x000000b2a9a57211 */ /* 0x080fe400028f0eff */
[----:B------:R-:W-:Y:S01]  /*9530*/  LEA.HI.X.SX32 R169, R171, R178, 0x1, P4 ;  /* 0x000000b2aba97211 */ /* 0x000fe200020f0eff */
[----:B------:R-:W-:Y:S01]  /*9540*/  STG.E.U16 desc[UR12][R76.64], R32 ;  /* 0x000000204c007986 */ /* 0x000fe2000c10150c */
[----:B------:R-:W-:-:S02]  /*9550*/  PRMT R44, R9, 0x7632, R44 ;  /* 0x00007632092c7816 */ /* 0x000fc4000000002c */
[----:B------:R-:W-:Y:S01]  /*9560*/  LEA.HI.X.SX32 R171, R173, R178, 0x1, P6 ;  /* 0x000000b2adab7211 */ /* 0x000fe200030f0eff */
[----:B------:R-:W-:Y:S01]  /*9570*/  STG.E.U16 desc[UR12][R74.64], R36 ;  /* 0x000000244a007986 */ /* 0x000fe2000c10150c */
[----:B------:R-:W-:Y:S02]  /*9580*/  PRMT R46, R13, 0x7632, R46 ;  /* 0x000076320d2e7816 */ /* 0x000fe4000000002e */
[----:B------:R-:W-:Y:S01]  /*9590*/  FSETP.NEU.AND P6, PT, R48, RZ, PT ;  /* 0x000000ff3000720b */ /* 0x000fe20003fcd000 */
[----:B------:R-:W-:Y:S01]  /*95a0*/  STG.E.U16 desc[UR12][R70.64], R9 ;  /* 0x0000000946007986 */ /* 0x000fe2000c10150c */
[----:B------:R-:W-:Y:S02]  /*95b0*/  PRMT R47, R17, 0x7632, R47 ;  /* 0x00007632112f7816 */ /* 0x000fe4000000002f */
[----:B------:R-:W-:Y:S01]  /*95c0*/  PRMT R48, R21, 0x7632, R48 ;  /* 0x0000763215307816 */ /* 0x000fe20000000030 */
[----:B------:R2:W-:Y:S01]  /*95d0*/  STG.E.U16 desc[UR12][R68.64], R13 ;  /* 0x0000000d44007986 */ /* 0x0005e2000c10150c */
[----:B------:R-:W-:-:S02]  /*95e0*/  LEA.HI R177, R50, R177, RZ, 0x1f ;  /* 0x000000b132b17211 */ /* 0x000fc400078ff8ff */
[----:B------:R-:W-:Y:S01]  /*95f0*/  PRMT R50, R29, 0x7632, R50 ;  /* 0x000076321d327816 */ /* 0x000fe20000000032 */
[----:B------:R-:W-:Y:S01]  /*9600*/  STG.E.U16 desc[UR12][R72.64], R17 ;  /* 0x0000001148007986 */ /* 0x000fe2000c10150c */
[----:B------:R-:W-:Y:S02]  /*9610*/  PRMT R51, R33, 0x7632, R51 ;  /* 0x0000763221337816 */ /* 0x000fe40000000033 */
[----:B------:R-:W-:Y:S01]  /*9620*/  PRMT R52, R37, 0x7632, R52 ;  /* 0x0000763225347816 */ /* 0x000fe20000000034 */
[----:B------:R-:W-:Y:S01]  /*9630*/  STG.E.U16 desc[UR12][R78.64], R21 ;  /* 0x000000154e007986 */ /* 0x000fe2000c10150c */
[----:B0-----:R-:W-:Y:S02]  /*9640*/  PRMT R63, R10, 0x7632, R63 ;  /* 0x000076320a3f7816 */ /* 0x001fe4000000003f */
[----:B-1----:R-:W-:Y:S01]  /*9650*/  PRMT R64, R14, 0x7632, R64 ;  /* 0x000076320e407816 */ /* 0x002fe20000000040 */
[----:B------:R0:W-:Y:S01]  /*9660*/  STG.E.U16 desc[UR12][R84.64], R25 ;  /* 0x0000001954007986 */ /* 0x0001e2000c10150c */
[----:B------:R-:W-:Y:S01]  /*9670*/  PRMT R65, R18, 0x7632, R65 ;  /* 0x0000763212417816 */ /* 0x000fe20000000041 */
[----:B--2---:R-:W1:Y:S01]  /*9680*/  LDC.64 R12, c[0x0][0x230] ;  /* 0x00008c00ff0c7b82 */ /* 0x004e620000000a00 */
[----:B------:R-:W-:Y:S01]  /*9690*/  PRMT R66, R22, 0x7632, R66 ;  /* 0x0000763216427816 */ /* 0x000fe20000000042 */
[----:B------:R-:W-:Y:S01]  /*96a0*/  STG.E.U16 desc[UR12][R86.64], R29 ;  /* 0x0000001d56007986 */ /* 0x000fe2000c10150c */
[----:B------:R-:W-:-:S02]  /*96b0*/  PRMT R67, R26, 0x7632, R67 ;  /* 0x000076321a437816 */ /* 0x000fc40000000043 */
[----:B------:R-:W-:Y:S01]  /*96c0*/  PRMT R68, R30, 0x7632, R68 ;  /* 0x000076321e447816 */ /* 0x000fe20000000044 */
[----:B------:R-:W-:Y:S01]  /*96d0*/  STG.E.U16 desc[UR12][R90.64], R33 ;  /* 0x000000215a007986 */ /* 0x000fe2000c10150c */
[----:B------:R-:W-:Y:S02]  /*96e0*/  PRMT R69, R34, 0x7632, R69 ;  /* 0x0000763222457816 */ /* 0x000fe40000000045 */
[----:B------:R-:W-:Y:S01]  /*96f0*/  PRMT R70, R38, 0x7632, R70 ;  /* 0x0000763226467816 */ /* 0x000fe20000000046 */
[----:B------:R2:W-:Y:S01]  /*9700*/  STG.E.U16 desc[UR12][R80.64], R37 ;  /* 0x0000002550007986 */ /* 0x0005e2000c10150c */
[----:B0-----:R-:W-:Y:S02]  /*9710*/  PRMT R25, R25, 0x7632, R25 ;  /* 0x0000763219197816 */ /* 0x001fe40000000019 */
[----:B------:R-:W-:Y:S01]  /*9720*/  LEA R172, P5, R175, R176, 0x1 ;  /* 0x000000b0afac7211 */ /* 0x000fe200078a08ff */
[----:B------:R-:W-:Y:S01]  /*9730*/  STG.E.U16 desc[UR12][R88.64], R44 ;  /* 0x0000002c58007986 */ /* 0x000fe2000c10150c */
[----:B------:R-:W-:-:S02]  /*9740*/  PRMT R83, R19, 0x7632, R83 ;  /* 0x0000763213537816 */ /* 0x000fc40000000053 */
[----:B------:R-:W-:Y:S01]  /*9750*/  LEA R158, P4, R174, R176, 0x1 ;  /* 0x000000b0ae9e7211 */ /* 0x000fe200078808ff */
[----:B------:R-:W-:Y:S01]  /*9760*/  STG.E.U16 desc[UR12][R92.64], R46 ;  /* 0x0000002e5c007986 */ /* 0x000fe2000c10150c */
[----:B------:R-:W-:Y:S02]  /*9770*/  PRMT R82, R23, 0x7632, R82 ;  /* 0x0000763217527816 */ /* 0x000fe40000000052 */
[----:B------:R-:W-:Y:S01]  /*9780*/  PRMT R84, R27, 0x7632, R84 ;  /* 0x000076321b547816 */ /* 0x000fe20000000054 */
[----:B------:R-:W-:Y:S01]  /*9790*/  STG.E.U16 desc[UR12][R94.64], R47 ;  /* 0x0000002f5e007986 */ /* 0x000fe2000c10150c */
[----:B--2---:R-:W-:Y:S02]  /*97a0*/  PRMT R80, R11, 0x7632, R80 ;  /* 0x000076320b507816 */ /* 0x004fe40000000050 */
[----:B------:R-:W-:Y:S01]  /*97b0*/  PRMT R81, R15, 0x7632, R81 ;  /* 0x000076320f517816 */ /* 0x000fe20000000051 */
[----:B------:R-:W-:Y:S01]  /*97c0*/  STG.E.U16 desc[UR12][R96.64], R48 ;  /* 0x0000003060007986 */ /* 0x000fe2000c10150c */
[----:B------:R-:W-:-:S02]  /*97d0*/  PRMT R85, R31, 0x7632, R85 ;  /* 0x000076321f557816 */ /* 0x000fc40000000055 */
[-C--:B------:R-:W-:Y:S01]  /*97e0*/  LEA.HI.X.SX32 R173, R175, R178.reuse, 0x1, P5 ;  /* 0x000000b2afad7211 */ /* 0x080fe200028f0eff */
[----:B------:R-:W-:Y:S01]  /*97f0*/  STG.E.U16 desc[UR12][R98.64], R25 ;  /* 0x0000001962007986 */ /* 0x000fe2000c10150c */
[----:B------:R-:W-:Y:S02]  /*9800*/  PRMT R86, R35, 0x7632, R86 ;  /* 0x0000763223567816 */ /* 0x000fe40000000056 */
[----:B------:R-:W-:Y:S01]  /*9810*/  LEA.HI.X.SX32 R159, R174, R178, 0x1, P4 ;  /* 0x000000b2ae9f7211 */ /* 0x000fe200020f0eff */
[----:B------:R-:W-:Y:S01]  /*9820*/  STG.E.U16 desc[UR12][R100.64], R50 ;  /* 0x0000003264007986 */ /* 0x000fe2000c10150c */
[----:B------:R-:W-:Y:S02]  /*9830*/  PRMT R79, R39, 0x7632, R79 ;  /* 0x00007632274f7816 */ /* 0x000fe4000000004f */
[----:B------:R-:W-:Y:S01]  /*9840*/  FSEL R9, R112, -INF , P3 ;  /* 0xff80000070097808 */ /* 0x000fe20001800000 */
[----:B------:R-:W-:Y:S01]  /*9850*/  STG.E.U16 desc[UR12][R102.64], R51 ;  /* 0x0000003366007986 */ /* 0x000fe2000c10150c */
[----:B------:R-:W-:-:S02]  /*9860*/  FSEL R0, R113, -INF , P2 ;  /* 0xff80000071007808 */ /* 0x000fc40001000000 */
[----:B------:R-:W-:Y:S01]  /*9870*/  FSEL R7, R114, -INF , P1 ;  /* 0xff80000072077808 */ /* 0x000fe20000800000 */
[----:B------:R-:W-:Y:S01]  /*9880*/  STG.E.U16 desc[UR12][R104.64], R52 ;  /* 0x0000003468007986 */ /* 0x000fe2000c10150c */
[----:B------:R-:W-:Y:S01]  /*9890*/  FSEL R6, R115, -INF , P6 ;  /* 0xff80000073067808 */ /* 0x000fe20003000000 */
[----:B------:R-:W-:Y:S01]  /*98a0*/  FFMA R8, R9, 0.69314718246459960938, R2 ;  /* 0x3f31721809087823 */ /* 0x000fe20000000002 */
[----:B------:R-:W-:Y:S01]  /*98b0*/  FFMA R9, R0, 0.69314718246459960938, R3 ;  /* 0x3f31721800097823 */ /* 0x000fe20000000003 */
[----:B------:R0:W-:Y:S01]  /*98c0*/  STG.E.U16 desc[UR12][R106.64], R10 ;  /* 0x0000000a6a007986 */ /* 0x0001e2000c10150c */
[C---:B------:R-:W-:Y:S01]  /*98d0*/  SHF.L.U32 R3, R184.reuse, 0x2, RZ ;  /* 0x00000002b8037819 */ /* 0x040fe200000006ff */
[----:B------:R-:W-:Y:S02]  /*98e0*/  IMAD.HI R0, R184, 0x4, RZ ;  /* 0x00000004b8007827 */ /* 0x000fe400078e02ff */
[----:B------:R-:W-:Y:S01]  /*98f0*/  STG.E.U16 desc[UR12][R108.64], R14 ;  /* 0x0000000e6c007986 */ /* 0x000fe2000c10150c */
[----:B-1----:R-:W-:-:S03]  /*9900*/  IADD3 R2, P1, P2, R3, UR7, R12 ;  /* 0x0000000703027c10 */ /* 0x002fc6000fa3e00c */
[----:B------:R-:W-:Y:S01]  /*9910*/  STG.E.U16 desc[UR12][R110.64], R18 ;  /* 0x000000126e007986 */ /* 0x000fe2000c10150c */
[----:B------:R-:W-:-:S03]  /*9920*/  IADD3.X R3, R0, UR5, R13, P1, P2 ;  /* 0x0000000500037c10 */ /* 0x000fc60008fe440d */
[----:B------:R-:W-:Y:S01]  /*9930*/  STG.E.U16 desc[UR12][R116.64], R22 ;  /* 0x0000001674007986 */ /* 0x000fe2000c10150c */
[----:B0-----:R-:W-:-:S03]  /*9940*/  FFMA R10, R7, 0.69314718246459960938, R4 ;  /* 0x3f317218070a7823 */ /* 0x001fc60000000004 */
[----:B------:R-:W-:Y:S04]  /*9950*/  STG.E.U16 desc[UR12][R118.64], R26 ;  /* 0x0000001a76007986 */ /* 0x000fe8000c10150c */
        /* <DEDUP_REMOVED lines=11> */
[----:B------:R0:W-:Y:S04]  /*9a10*/  STG.E.U16 desc[UR12][R142.64], R11 ;  /* 0x0000000b8e007986 */ /* 0x0001e8000c10150c */
[----:B------:R1:W-:Y:S04]  /*9a20*/  STG.E.U16 desc[UR12][R144.64], R15 ;  /* 0x0000000f90007986 */ /* 0x0003e8000c10150c */
[----:B------:R1:W-:Y:S04]  /*9a30*/  STG.E.U16 desc[UR12][R146.64], R19 ;  /* 0x0000001392007986 */ /* 0x0003e8000c10150c */
[----:B------:R1:W-:Y:S01]  /*9a40*/  STG.E.U16 desc[UR12][R148.64], R23 ;  /* 0x0000001794007986 */ /* 0x0003e2000c10150c */
[----:B0-----:R-:W-:-:S03]  /*9a50*/  FFMA R11, R6, 0.69314718246459960938, R5 ;  /* 0x3f317218060b7823 */ /* 0x001fc60000000005 */
[----:B------:R1:W-:Y:S04]  /*9a60*/  STG.E.U16 desc[UR12][R150.64], R27 ;  /* 0x0000001b96007986 */ /* 0x0003e8000c10150c */
        /* <DEDUP_REMOVED lines=10> */
[----:B------:R1:W-:Y:S01]  /*9b10*/  STG.E.U16 desc[UR12][R158.64], R79 ;  /* 0x0000004f9e007986 */ /* 0x0003e2000c10150c */
[----:B------:R-:W-:Y:S06]  /*9b20*/  BAR.SYNC.DEFER_BLOCKING 0x0 ;  /* 0x0000000000007b1d */ /* 0x000fec0000010000 */
[----:B------:R1:W-:Y:S02]  /*9b30*/  STS.128 [R49+UR6], R8 ;  /* 0x0000000831007988 */ /* 0x0003e40008000c06 */
[----:B------:R-:W-:Y:S06]  /*9b40*/  BAR.SYNC.DEFER_BLOCKING 0x0 ;  /* 0x0000000000007b1d */ /* 0x000fec0000010000 */
[----:B------:R-:W-:Y:S05]  /*9b50*/  @P0 EXIT ;  /* 0x000000000000094d */ /* 0x000fea0003800000 */
[----:B------:R-:W0:Y:S04]  /*9b60*/  LDS R177, [R177] ;  /* 0x00000000b1b17984 */ /* 0x000e280000000800 */
[----:B0-----:R-:W-:Y:S01]  /*9b70*/  STG.E desc[UR12][R2.64], R177 ;  /* 0x000000b102007986 */ /* 0x001fe2000c10190c */
[----:B------:R-:W-:Y:S05]  /*9b80*/  EXIT ;  /* 0x000000000000794d */ /* 0x000fea0003800000 */
.L_x_2:
[----:B------:R-:W-:-:S00]  /*9b90*/  BRA `(.L_x_2) ;  /* 0xfffffffc00fc7947 */ /* 0x000fc0000383ffff */
[----:B------:R-:W-:-:S00]  /*9ba0*/  NOP ;  /* 0x0000000000007918 */ /* 0x000fc00000000000 */
        /* <DEDUP_REMOVED lines=13> */
.L_x_3:


//--------------------- .nv.global.init           --------------------------
	.section	.nv.global.init,"aw",@progbits
.nv.global.init:
	.type		_$_str,@object
	.size		_$_str,(.L_0 - _$_str)
_$_str:
        /*0000*/ 	.byte	0x5f, 0x5f, 0x43, 0x55, 0x44, 0x41, 0x5f, 0x46, 0x54, 0x5a, 0x00
.L_0:


//--------------------- .nv.shared.attn_fwd       --------------------------
	.section	.nv.shared.attn_fwd,"aw",@nobits
	.sectionflags	@""
	.align	16
	.zero		1024


//--------------------- .nv.shared.reserved.0     --------------------------
	.section	.nv.shared.reserved.0,"aw",@nobits
	.weak		__nv_reservedSMEM_offset_0_alias
	.size		__nv_reservedSMEM_offset_0_alias, 0, 0
	.other		__nv_reservedSMEM_offset_0_alias,@"STO_CUDA_RESERVED_SHARED STV_DEFAULT"
__nv_reservedSMEM_offset_0_alias:
	.zero		0


//--------------------- .nv.constant0.attn_fwd    --------------------------
	.section	.nv.constant0.attn_fwd,"a",@progbits
	.sectionflags	@""
	.align	4
.nv.constant0.attn_fwd:
	.zero		664


//--------------------- SYMBOLS --------------------------

	.type		.nv.reservedSmem.offset0,@object
	.size		.nv.reservedSmem.offset0,0x4
